//
// Generated by NVIDIA NVVM Compiler
//
// Compiler Build ID: CL-36424714
// Cuda compilation tools, release 13.0, V13.0.88
// Based on NVVM 20.0.0
//

.version 9.0
.target sm_100
.address_size 64

	// .globl	_Z9transposePfS_ii

.visible .entry _Z9transposePfS_ii(
	.param .u64 .ptr .align 1 _Z9transposePfS_ii_param_0,
	.param .u64 .ptr .align 1 _Z9transposePfS_ii_param_1,
	.param .u32 _Z9transposePfS_ii_param_2,
	.param .u32 _Z9transposePfS_ii_param_3
)
{
	.reg .b32 	%r<13>;
	.reg .b32 	%f<2>;
	.reg .b64 	%rd<9>;

	ld.param.u64 	%rd1, [_Z9transposePfS_ii_param_0];
	ld.param.u64 	%rd2, [_Z9transposePfS_ii_param_1];
	ld.param.u32 	%r1, [_Z9transposePfS_ii_param_2];
	ld.param.u32 	%r2, [_Z9transposePfS_ii_param_3];
	cvta.to.global.u64 	%rd3, %rd2;
	cvta.to.global.u64 	%rd4, %rd1;
	mov.u32 	%r3, %tid.x;
	mov.u32 	%r4, %ctaid.x;
	mov.u32 	%r5, %ntid.x;
	mad.lo.s32 	%r6, %r4, %r5, %r3;
	mov.u32 	%r7, %tid.y;
	mov.u32 	%r8, %ctaid.y;
	mov.u32 	%r9, %ntid.y;
	mad.lo.s32 	%r10, %r8, %r9, %r7;
	mad.lo.s32 	%r11, %r2, %r6, %r10;
	mad.lo.s32 	%r12, %r1, %r10, %r6;
	mul.wide.s32 	%rd5, %r11, 4;
	add.s64 	%rd6, %rd4, %rd5;
	ld.global.f32 	%f1, [%rd6];
	mul.wide.s32 	%rd7, %r12, 4;
	add.s64 	%rd8, %rd3, %rd7;
	st.global.f32 	[%rd8], %f1;
	ret;

}
	// .globl	_Z8multiplyPfS_S_iii
.visible .entry _Z8multiplyPfS_S_iii(
	.param .u64 .ptr .align 1 _Z8multiplyPfS_S_iii_param_0,
	.param .u64 .ptr .align 1 _Z8multiplyPfS_S_iii_param_1,
	.param .u64 .ptr .align 1 _Z8multiplyPfS_S_iii_param_2,
	.param .u32 _Z8multiplyPfS_S_iii_param_3,
	.param .u32 _Z8multiplyPfS_S_iii_param_4,
	.param .u32 _Z8multiplyPfS_S_iii_param_5
)
{
	.reg .pred 	%p<10>;
	.reg .b32 	%r<43>;
	.reg .b32 	%f<50>;
	.reg .b64 	%rd<40>;
	.reg .b64 	%fd<52>;

	ld.param.u64 	%rd5, [_Z8multiplyPfS_S_iii_param_0];
	ld.param.u64 	%rd6, [_Z8multiplyPfS_S_iii_param_1];
	ld.param.u64 	%rd4, [_Z8multiplyPfS_S_iii_param_2];
	ld.param.u32 	%r20, [_Z8multiplyPfS_S_iii_param_4];
	ld.param.u32 	%r21, [_Z8multiplyPfS_S_iii_param_5];
	cvta.to.global.u64 	%rd1, %rd6;
	cvta.to.global.u64 	%rd2, %rd5;
	mov.u32 	%r22, %tid.x;
	mov.u32 	%r23, %ctaid.x;
	mov.u32 	%r24, %ntid.x;
	mad.lo.s32 	%r1, %r23, %r24, %r22;
	mov.u32 	%r25, %tid.y;
	mov.u32 	%r26, %ctaid.y;
	mov.u32 	%r27, %ntid.y;
	mad.lo.s32 	%r2, %r26, %r27, %r25;
	setp.lt.s32 	%p1, %r20, 1;
	mov.f32 	%f49, 0f00000000;
	@%p1 bra 	$L__BB1_13;
	mul.lo.s32 	%r3, %r20, %r1;
	and.b32  	%r4, %r20, 7;
	setp.lt.u32 	%p2, %r20, 8;
	mov.f64 	%fd51, 0d0000000000000000;
	mov.b32 	%r41, 0;
	@%p2 bra 	$L__BB1_4;
	and.b32  	%r41, %r20, 2147483640;
	neg.s32 	%r39, %r41;
	shl.b32 	%r7, %r21, 3;
	add.s64 	%rd3, %rd2, 16;
	mov.f64 	%fd51, 0d0000000000000000;
	mul.wide.s32 	%rd11, %r21, 4;
	mov.u32 	%r37, %r3;
	mov.u32 	%r38, %r2;
$L__BB1_3:
	.pragma "nounroll";
	mul.wide.s32 	%rd7, %r37, 4;
	add.s64 	%rd8, %rd3, %rd7;
	ld.global.f32 	%f4, [%rd8+-16];
	mul.wide.s32 	%rd9, %r38, 4;
	add.s64 	%rd10, %rd1, %rd9;
	ld.global.f32 	%f5, [%rd10];
	mul.f32 	%f6, %f4, %f5;
	cvt.f64.f32 	%fd16, %f6;
	add.f64 	%fd17, %fd51, %fd16;
	ld.global.f32 	%f7, [%rd8+-12];
	add.s64 	%rd12, %rd10, %rd11;
	ld.global.f32 	%f8, [%rd12];
	mul.f32 	%f9, %f7, %f8;
	cvt.f64.f32 	%fd18, %f9;
	add.f64 	%fd19, %fd17, %fd18;
	ld.global.f32 	%f10, [%rd8+-8];
	add.s64 	%rd13, %rd12, %rd11;
	ld.global.f32 	%f11, [%rd13];
	mul.f32 	%f12, %f10, %f11;
	cvt.f64.f32 	%fd20, %f12;
	add.f64 	%fd21, %fd19, %fd20;
	ld.global.f32 	%f13, [%rd8+-4];
	add.s64 	%rd14, %rd13, %rd11;
	ld.global.f32 	%f14, [%rd14];
	mul.f32 	%f15, %f13, %f14;
	cvt.f64.f32 	%fd22, %f15;
	add.f64 	%fd23, %fd21, %fd22;
	ld.global.f32 	%f16, [%rd8];
	add.s64 	%rd15, %rd14, %rd11;
	ld.global.f32 	%f17, [%rd15];
	mul.f32 	%f18, %f16, %f17;
	cvt.f64.f32 	%fd24, %f18;
	add.f64 	%fd25, %fd23, %fd24;
	ld.global.f32 	%f19, [%rd8+4];
	add.s64 	%rd16, %rd15, %rd11;
	ld.global.f32 	%f20, [%rd16];
	mul.f32 	%f21, %f19, %f20;
	cvt.f64.f32 	%fd26, %f21;
	add.f64 	%fd27, %fd25, %fd26;
	ld.global.f32 	%f22, [%rd8+8];
	add.s64 	%rd17, %rd16, %rd11;
	ld.global.f32 	%f23, [%rd17];
	mul.f32 	%f24, %f22, %f23;
	cvt.f64.f32 	%fd28, %f24;
	add.f64 	%fd29, %fd27, %fd28;
	ld.global.f32 	%f25, [%rd8+12];
	add.s64 	%rd18, %rd17, %rd11;
	ld.global.f32 	%f26, [%rd18];
	mul.f32 	%f27, %f25, %f26;
	cvt.f64.f32 	%fd30, %f27;
	add.f64 	%fd51, %fd29, %fd30;
	add.s32 	%r39, %r39, 8;
	add.s32 	%r38, %r38, %r7;
	add.s32 	%r37, %r37, 8;
	setp.ne.s32 	%p3, %r39, 0;
	@%p3 bra 	$L__BB1_3;
$L__BB1_4:
	setp.eq.s32 	%p4, %r4, 0;
	@%p4 bra 	$L__BB1_12;
	and.b32  	%r15, %r20, 3;
	setp.lt.u32 	%p5, %r4, 4;
	@%p5 bra 	$L__BB1_7;
	add.s32 	%r29, %r41, %r3;
	mul.wide.s32 	%rd19, %r29, 4;
	add.s64 	%rd20, %rd2, %rd19;
	ld.global.f32 	%f28, [%rd20];
	mad.lo.s32 	%r30, %r41, %r21, %r2;
	mul.wide.s32 	%rd21, %r30, 4;
	add.s64 	%rd22, %rd1, %rd21;
	ld.global.f32 	%f29, [%rd22];
	mul.f32 	%f30, %f28, %f29;
	cvt.f64.f32 	%fd32, %f30;
	add.f64 	%fd33, %fd51, %fd32;
	ld.global.f32 	%f31, [%rd20+4];
	mul.wide.s32 	%rd23, %r21, 4;
	add.s64 	%rd24, %rd22, %rd23;
	ld.global.f32 	%f32, [%rd24];
	mul.f32 	%f33, %f31, %f32;
	cvt.f64.f32 	%fd34, %f33;
	add.f64 	%fd35, %fd33, %fd34;
	ld.global.f32 	%f34, [%rd20+8];
	add.s64 	%rd25, %rd24, %rd23;
	ld.global.f32 	%f35, [%rd25];
	mul.f32 	%f36, %f34, %f35;
	cvt.f64.f32 	%fd36, %f36;
	add.f64 	%fd37, %fd35, %fd36;
	ld.global.f32 	%f37, [%rd20+12];
	add.s64 	%rd26, %rd25, %rd23;
	ld.global.f32 	%f38, [%rd26];
	mul.f32 	%f39, %f37, %f38;
	cvt.f64.f32 	%fd38, %f39;
	add.f64 	%fd51, %fd37, %fd38;
	add.s32 	%r41, %r41, 4;
$L__BB1_7:
	setp.eq.s32 	%p6, %r15, 0;
	@%p6 bra 	$L__BB1_12;
	setp.eq.s32 	%p7, %r15, 1;
	@%p7 bra 	$L__BB1_10;
	add.s32 	%r31, %r41, %r3;
	mul.wide.s32 	%rd27, %r31, 4;
	add.s64 	%rd28, %rd2, %rd27;
	ld.global.f32 	%f40, [%rd28];
	mad.lo.s32 	%r32, %r41, %r21, %r2;
	mul.wide.s32 	%rd29, %r32, 4;
	add.s64 	%rd30, %rd1, %rd29;
	ld.global.f32 	%f41, [%rd30];
	mul.f32 	%f42, %f40, %f41;
	cvt.f64.f32 	%fd40, %f42;
	add.f64 	%fd41, %fd51, %fd40;
	ld.global.f32 	%f43, [%rd28+4];
	mul.wide.s32 	%rd31, %r21, 4;
	add.s64 	%rd32, %rd30, %rd31;
	ld.global.f32 	%f44, [%rd32];
	mul.f32 	%f45, %f43, %f44;
	cvt.f64.f32 	%fd42, %f45;
	add.f64 	%fd51, %fd41, %fd42;
	add.s32 	%r41, %r41, 2;
$L__BB1_10:
	and.b32  	%r33, %r20, 1;
	setp.eq.b32 	%p8, %r33, 1;
	not.pred 	%p9, %p8;
	@%p9 bra 	$L__BB1_12;
	add.s32 	%r34, %r41, %r3;
	mul.wide.s32 	%rd33, %r34, 4;
	add.s64 	%rd34, %rd2, %rd33;
	ld.global.f32 	%f46, [%rd34];
	mad.lo.s32 	%r35, %r41, %r21, %r2;
	mul.wide.s32 	%rd35, %r35, 4;
	add.s64 	%rd36, %rd1, %rd35;
	ld.global.f32 	%f47, [%rd36];
	mul.f32 	%f48, %f46, %f47;
	cvt.f64.f32 	%fd43, %f48;
	add.f64 	%fd51, %fd51, %fd43;
$L__BB1_12:
	cvt.rn.f32.f64 	%f49, %fd51;
$L__BB1_13:
	cvta.to.global.u64 	%rd37, %rd4;
	mad.lo.s32 	%r36, %r21, %r1, %r2;
	mul.wide.s32 	%rd38, %r36, 4;
	add.s64 	%rd39, %rd37, %rd38;
	st.global.f32 	[%rd39], %f49;
	ret;

}
	// .globl	_Z11multiply_trPfS_S_iii
.visible .entry _Z11multiply_trPfS_S_iii(
	.param .u64 .ptr .align 1 _Z11multiply_trPfS_S_iii_param_0,
	.param .u64 .ptr .align 1 _Z11multiply_trPfS_S_iii_param_1,
	.param .u64 .ptr .align 1 _Z11multiply_trPfS_S_iii_param_2,
	.param .u32 _Z11multiply_trPfS_S_iii_param_3,
	.param .u32 _Z11multiply_trPfS_S_iii_param_4,
	.param .u32 _Z11multiply_trPfS_S_iii_param_5
)
{
	.reg .pred 	%p<10>;
	.reg .b32 	%r<40>;
	.reg .b32 	%f<50>;
	.reg .b64 	%rd<40>;
	.reg .b64 	%fd<52>;

	ld.param.u64 	%rd8, [_Z11multiply_trPfS_S_iii_param_0];
	ld.param.u64 	%rd9, [_Z11multiply_trPfS_S_iii_param_1];
	ld.param.u64 	%rd7, [_Z11multiply_trPfS_S_iii_param_2];
	ld.param.u32 	%r18, [_Z11multiply_trPfS_S_iii_param_4];
	ld.param.u32 	%r19, [_Z11multiply_trPfS_S_iii_param_5];
	cvta.to.global.u64 	%rd1, %rd9;
	cvta.to.global.u64 	%rd2, %rd8;
	mov.u32 	%r20, %tid.x;
	mov.u32 	%r21, %ctaid.x;
	mov.u32 	%r22, %ntid.x;
	mad.lo.s32 	%r1, %r21, %r22, %r20;
	mov.u32 	%r23, %tid.y;
	mov.u32 	%r24, %ctaid.y;
	mov.u32 	%r25, %ntid.y;
	mad.lo.s32 	%r2, %r24, %r25, %r23;
	setp.lt.s32 	%p1, %r18, 1;
	mov.f32 	%f49, 0f00000000;
	@%p1 bra 	$L__BB2_13;
	mul.lo.s32 	%r3, %r18, %r1;
	mul.lo.s32 	%r4, %r18, %r2;
	and.b32  	%r5, %r18, 7;
	setp.lt.u32 	%p2, %r18, 8;
	mov.f64 	%fd51, 0d0000000000000000;
	mov.b32 	%r38, 0;
	@%p2 bra 	$L__BB2_4;
	and.b32  	%r38, %r18, 2147483640;
	neg.s32 	%r36, %r38;
	add.s64 	%rd3, %rd2, 16;
	mul.wide.u32 	%rd10, %r4, 4;
	add.s64 	%rd11, %rd10, %rd1;
	add.s64 	%rd39, %rd11, 16;
	mov.f64 	%fd51, 0d0000000000000000;
	mov.u32 	%r35, %r3;
$L__BB2_3:
	.pragma "nounroll";
	mul.wide.s32 	%rd12, %r35, 4;
	add.s64 	%rd13, %rd3, %rd12;
	ld.global.f32 	%f4, [%rd13+-16];
	ld.global.f32 	%f5, [%rd39+-16];
	mul.f32 	%f6, %f4, %f5;
	cvt.f64.f32 	%fd16, %f6;
	add.f64 	%fd17, %fd51, %fd16;
	ld.global.f32 	%f7, [%rd13+-12];
	ld.global.f32 	%f8, [%rd39+-12];
	mul.f32 	%f9, %f7, %f8;
	cvt.f64.f32 	%fd18, %f9;
	add.f64 	%fd19, %fd17, %fd18;
	ld.global.f32 	%f10, [%rd13+-8];
	ld.global.f32 	%f11, [%rd39+-8];
	mul.f32 	%f12, %f10, %f11;
	cvt.f64.f32 	%fd20, %f12;
	add.f64 	%fd21, %fd19, %fd20;
	ld.global.f32 	%f13, [%rd13+-4];
	ld.global.f32 	%f14, [%rd39+-4];
	mul.f32 	%f15, %f13, %f14;
	cvt.f64.f32 	%fd22, %f15;
	add.f64 	%fd23, %fd21, %fd22;
	ld.global.f32 	%f16, [%rd13];
	ld.global.f32 	%f17, [%rd39];
	mul.f32 	%f18, %f16, %f17;
	cvt.f64.f32 	%fd24, %f18;
	add.f64 	%fd25, %fd23, %fd24;
	ld.global.f32 	%f19, [%rd13+4];
	ld.global.f32 	%f20, [%rd39+4];
	mul.f32 	%f21, %f19, %f20;
	cvt.f64.f32 	%fd26, %f21;
	add.f64 	%fd27, %fd25, %fd26;
	ld.global.f32 	%f22, [%rd13+8];
	ld.global.f32 	%f23, [%rd39+8];
	mul.f32 	%f24, %f22, %f23;
	cvt.f64.f32 	%fd28, %f24;
	add.f64 	%fd29, %fd27, %fd28;
	ld.global.f32 	%f25, [%rd13+12];
	ld.global.f32 	%f26, [%rd39+12];
	mul.f32 	%f27, %f25, %f26;
	cvt.f64.f32 	%fd30, %f27;
	add.f64 	%fd51, %fd29, %fd30;
	add.s32 	%r36, %r36, 8;
	add.s32 	%r35, %r35, 8;
	add.s64 	%rd39, %rd39, 32;
	setp.ne.s32 	%p3, %r36, 0;
	@%p3 bra 	$L__BB2_3;
$L__BB2_4:
	setp.eq.s32 	%p4, %r5, 0;
	@%p4 bra 	$L__BB2_12;
	and.b32  	%r13, %r18, 3;
	setp.lt.u32 	%p5, %r5, 4;
	@%p5 bra 	$L__BB2_7;
	add.s32 	%r27, %r38, %r3;
	mul.wide.s32 	%rd14, %r27, 4;
	add.s64 	%rd15, %rd2, %rd14;
	ld.global.f32 	%f28, [%rd15];
	add.s32 	%r28, %r38, %r4;
	mul.wide.u32 	%rd16, %r28, 4;
	add.s64 	%rd17, %rd1, %rd16;
	ld.global.f32 	%f29, [%rd17];
	mul.f32 	%f30, %f28, %f29;
	cvt.f64.f32 	%fd32, %f30;
	add.f64 	%fd33, %fd51, %fd32;
	ld.global.f32 	%f31, [%rd15+4];
	cvt.u64.u32 	%rd18, %r4;
	cvt.u64.u32 	%rd19, %r38;
	add.s64 	%rd20, %rd19, %rd18;
	shl.b64 	%rd21, %rd20, 2;
	add.s64 	%rd22, %rd1, %rd21;
	ld.global.f32 	%f32, [%rd22+4];
	mul.f32 	%f33, %f31, %f32;
	cvt.f64.f32 	%fd34, %f33;
	add.f64 	%fd35, %fd33, %fd34;
	ld.global.f32 	%f34, [%rd15+8];
	ld.global.f32 	%f35, [%rd22+8];
	mul.f32 	%f36, %f34, %f35;
	cvt.f64.f32 	%fd36, %f36;
	add.f64 	%fd37, %fd35, %fd36;
	ld.global.f32 	%f37, [%rd15+12];
	ld.global.f32 	%f38, [%rd22+12];
	mul.f32 	%f39, %f37, %f38;
	cvt.f64.f32 	%fd38, %f39;
	add.f64 	%fd51, %fd37, %fd38;
	add.s32 	%r38, %r38, 4;
$L__BB2_7:
	setp.eq.s32 	%p6, %r13, 0;
	@%p6 bra 	$L__BB2_12;
	setp.eq.s32 	%p7, %r13, 1;
	@%p7 bra 	$L__BB2_10;
	add.s32 	%r29, %r38, %r3;
	mul.wide.s32 	%rd23, %r29, 4;
	add.s64 	%rd24, %rd2, %rd23;
	ld.global.f32 	%f40, [%rd24];
	add.s32 	%r30, %r38, %r4;
	mul.wide.u32 	%rd25, %r30, 4;
	add.s64 	%rd26, %rd1, %rd25;
	ld.global.f32 	%f41, [%rd26];
	mul.f32 	%f42, %f40, %f41;
	cvt.f64.f32 	%fd40, %f42;
	add.f64 	%fd41, %fd51, %fd40;
	ld.global.f32 	%f43, [%rd24+4];
	cvt.u64.u32 	%rd27, %r4;
	cvt.u64.u32 	%rd28, %r38;
	add.s64 	%rd29, %rd28, %rd27;
	shl.b64 	%rd30, %rd29, 2;
	add.s64 	%rd31, %rd1, %rd30;
	ld.global.f32 	%f44, [%rd31+4];
	mul.f32 	%f45, %f43, %f44;
	cvt.f64.f32 	%fd42, %f45;
	add.f64 	%fd51, %fd41, %fd42;
	add.s32 	%r38, %r38, 2;
$L__BB2_10:
	and.b32  	%r31, %r18, 1;
	setp.eq.b32 	%p8, %r31, 1;
	not.pred 	%p9, %p8;
	@%p9 bra 	$L__BB2_12;
	add.s32 	%r32, %r38, %r3;
	mul.wide.s32 	%rd32, %r32, 4;
	add.s64 	%rd33, %rd2, %rd32;
	ld.global.f32 	%f46, [%rd33];
	add.s32 	%r33, %r38, %r4;
	mul.wide.u32 	%rd34, %r33, 4;
	add.s64 	%rd35, %rd1, %rd34;
	ld.global.f32 	%f47, [%rd35];
	mul.f32 	%f48, %f46, %f47;
	cvt.f64.f32 	%fd43, %f48;
	add.f64 	%fd51, %fd51, %fd43;
$L__BB2_12:
	cvt.rn.f32.f64 	%f49, %fd51;
$L__BB2_13:
	cvta.to.global.u64 	%rd36, %rd7;
	mad.lo.s32 	%r34, %r19, %r1, %r2;
	mul.wide.s32 	%rd37, %r34, 4;
	add.s64 	%rd38, %rd36, %rd37;
	st.global.f32 	[%rd38], %f49;
	ret;

}


// ===== COMPILED SASS (sm_100) =====

	.target	sm_100

	.elftype	@"ET_EXEC"


//--------------------- .note.nv.tkinfo           --------------------------
	.section	.note.nv.tkinfo,"",@"SHT_NOTE"
	.sectionflags	@"SHF_NOTE_NV_TKINFO"
	.tkinfo
        /*0018*/ 	.word	0x00000002
        /*0030*/ 	.string	""
        /*0030*/ 	.string	"ptxas"
        /*0030*/ 	.string	"Cuda compilation tools, release 13.0, V13.0.88"
        /*0030*/ 	.string	"Build cuda_13.0.r13.0/compiler.36424714_0"
        /*0030*/ 	.string	"-arch sm_100 -m 64 "



//--------------------- .note.nv.cuinfo           --------------------------
	.section	.note.nv.cuinfo,"",@"SHT_NOTE"
	.sectionflags	@"SHF_NOTE_NV_CUINFO"
        /*0018*/ 	.short	0x0002
        /*001a*/ 	.short	0x0064
        /*001c*/ 	.short	0x0082
	.zero		2


//--------------------- .nv.info                  --------------------------
	.section	.nv.info,"",@"SHT_CUDA_INFO"
	.align	4


	//----- nvinfo : EIATTR_REGCOUNT
	.align		4
        /*0000*/ 	.byte	0x04, 0x2f
        /*0002*/ 	.short	(.L_1 - .L_0)
	.align		4
.L_0:
        /*0004*/ 	.word	index@(_Z9transposePfS_ii)
        /*0008*/ 	.word	0x0000000a


	//----- nvinfo : EIATTR_FRAME_SIZE
	.align		4
.L_1:
        /*000c*/ 	.byte	0x04, 0x11
        /*000e*/ 	.short	(.L_3 - .L_2)
	.align		4
.L_2:
        /*0010*/ 	.word	index@(_Z9transposePfS_ii)
        /*0014*/ 	.word	0x00000000


	//----- nvinfo : EIATTR_REGCOUNT
	.align		4
.L_3:
        /*0018*/ 	.byte	0x04, 0x2f
        /*001a*/ 	.short	(.L_5 - .L_4)
	.align		4
.L_4:
        /*001c*/ 	.word	index@(_Z8multiplyPfS_S_iii)
        /*0020*/ 	.word	0x00000020


	//----- nvinfo : EIATTR_FRAME_SIZE
	.align		4
.L_5:
        /*0024*/ 	.byte	0x04, 0x11
        /*0026*/ 	.short	(.L_7 - .L_6)
	.align		4
.L_6:
        /*0028*/ 	.word	index@(_Z8multiplyPfS_S_iii)
        /*002c*/ 	.word	0x00000000


	//----- nvinfo : EIATTR_REGCOUNT
	.align		4
.L_7:
        /*0030*/ 	.byte	0x04, 0x2f
        /*0032*/ 	.short	(.L_9 - .L_8)
	.align		4
.L_8:
        /*0034*/ 	.word	index@(_Z11multiply_trPfS_S_iii)
        /*0038*/ 	.word	0x00000020


	//----- nvinfo : EIATTR_FRAME_SIZE
	.align		4
.L_9:
        /*003c*/ 	.byte	0x04, 0x11
        /*003e*/ 	.short	(.L_11 - .L_10)
	.align		4
.L_10:
        /*0040*/ 	.word	index@(_Z11multiply_trPfS_S_iii)
        /*0044*/ 	.word	0x00000000


	//----- nvinfo : EIATTR_MIN_STACK_SIZE
	.align		4
.L_11:
        /*0048*/ 	.byte	0x04, 0x12
        /*004a*/ 	.short	(.L_13 - .L_12)
	.align		4
.L_12:
        /*004c*/ 	.word	index@(_Z11multiply_trPfS_S_iii)
        /*0050*/ 	.word	0x00000000


	//----- nvinfo : EIATTR_MIN_STACK_SIZE
	.align		4
.L_13:
        /*0054*/ 	.byte	0x04, 0x12
        /*0056*/ 	.short	(.L_15 - .L_14)
	.align		4
.L_14:
        /*0058*/ 	.word	index@(_Z8multiplyPfS_S_iii)
        /*005c*/ 	.word	0x00000000


	//----- nvinfo : EIATTR_MIN_STACK_SIZE
	.align		4
.L_15:
        /*0060*/ 	.byte	0x04, 0x12
        /*0062*/ 	.short	(.L_17 - .L_16)
	.align		4
.L_16:
        /*0064*/ 	.word	index@(_Z9transposePfS_ii)
        /*0068*/ 	.word	0x00000000
.L_17:


//--------------------- .nv.compat                --------------------------
	.section	.nv.compat,"",@"SHT_CUDA_COMPAT_INFO"
	.align	4
        /*0000*/ 	.byte	0x02, 0x09, 0x00, 0x00, 0x02, 0x02, 0x01, 0x00, 0x02, 0x05, 0x05, 0x00, 0x03, 0x07, 0x01, 0x01
        /*0010*/ 	.byte	0x02, 0x03, 0x00, 0x00, 0x02, 0x06, 0x01, 0x00, 0x04, 0x0b, 0x08, 0x00, 0x01, 0x00, 0x00, 0x00
        /*0020*/ 	.byte	0x00, 0x00, 0x00, 0x00


//--------------------- .nv.info._Z11multiply_trPfS_S_iii --------------------------
	.section	.nv.info._Z11multiply_trPfS_S_iii,"",@"SHT_CUDA_INFO"
	.sectionflags	@""
	.align	4


	//----- nvinfo : EIATTR_CUDA_API_VERSION
	.align		4
        /*0000*/ 	.byte	0x04, 0x37
        /*0002*/ 	.short	(.L_19 - .L_18)
.L_18:
        /*0004*/ 	.word	0x00000082


	//----- nvinfo : EIATTR_KPARAM_INFO
	.align		4
.L_19:
        /*0008*/ 	.byte	0x04, 0x17
        /*000a*/ 	.short	(.L_21 - .L_20)
.L_20:
        /*000c*/ 	.word	0x00000000
        /*0010*/ 	.short	0x0005
        /*0012*/ 	.short	0x0020
        /*0014*/ 	.byte	0x00, 0xf0, 0x11, 0x00


	//----- nvinfo : EIATTR_KPARAM_INFO
	.align		4
.L_21:
        /*0018*/ 	.byte	0x04, 0x17
        /*001a*/ 	.short	(.L_23 - .L_22)
.L_22:
        /*001c*/ 	.word	0x00000000
        /*0020*/ 	.short	0x0004
        /*0022*/ 	.short	0x001c
        /*0024*/ 	.byte	0x00, 0xf0, 0x11, 0x00


	//----- nvinfo : EIATTR_KPARAM_INFO
	.align		4
.L_23:
        /*0028*/ 	.byte	0x04, 0x17
        /*002a*/ 	.short	(.L_25 - .L_24)
.L_24:
        /*002c*/ 	.word	0x00000000
        /*0030*/ 	.short	0x0003
        /*0032*/ 	.short	0x0018
        /*0034*/ 	.byte	0x00, 0xf0, 0x11, 0x00


	//----- nvinfo : EIATTR_KPARAM_INFO
	.align		4
.L_25:
        /*0038*/ 	.byte	0x04, 0x17
        /*003a*/ 	.short	(.L_27 - .L_26)
.L_26:
        /*003c*/ 	.word	0x00000000
        /*0040*/ 	.short	0x0002
        /*0042*/ 	.short	0x0010
        /*0044*/ 	.byte	0x00, 0xf5, 0x21, 0x00


	//----- nvinfo : EIATTR_KPARAM_INFO
	.align		4
.L_27:
        /*0048*/ 	.byte	0x04, 0x17
        /*004a*/ 	.short	(.L_29 - .L_28)
.L_28:
        /*004c*/ 	.word	0x00000000
        /*0050*/ 	.short	0x0001
        /*0052*/ 	.short	0x0008
        /*0054*/ 	.byte	0x00, 0xf5, 0x21, 0x00


	//----- nvinfo : EIATTR_KPARAM_INFO
	.align		4
.L_29:
        /*0058*/ 	.byte	0x04, 0x17
        /*005a*/ 	.short	(.L_31 - .L_30)
.L_30:
        /*005c*/ 	.word	0x00000000
        /*0060*/ 	.short	0x0000
        /*0062*/ 	.short	0x0000
        /*0064*/ 	.byte	0x00, 0xf5, 0x21, 0x00


	//----- nvinfo : EIATTR_SPARSE_MMA_MASK
	.align		4
.L_31:
        /*0068*/ 	.byte	0x03, 0x50
        /*006a*/ 	.short	0x0000


	//----- nvinfo : EIATTR_MAXREG_COUNT
	.align		4
        /*006c*/ 	.byte	0x03, 0x1b
        /*006e*/ 	.short	0x00ff


	//----- nvinfo : EIATTR_MERCURY_ISA_VERSION
	.align		4
        /*0070*/ 	.byte	0x03, 0x5f
        /*0072*/ 	.short	0x0101


	//----- nvinfo : EIATTR_VRC_CTA_INIT_COUNT
	.align		4
        /*0074*/ 	.byte	0x02, 0x4a
	.zero		1
	.zero		1


	//----- nvinfo : EIATTR_EXIT_INSTR_OFFSETS
	.align		4
        /*0078*/ 	.byte	0x04, 0x1c
        /*007a*/ 	.short	(.L_33 - .L_32)


	//   ....[0]....
.L_32:
        /*007c*/ 	.word	0x00000a40


	//----- nvinfo : EIATTR_CBANK_PARAM_SIZE
	.align		4
.L_33:
        /*0080*/ 	.byte	0x03, 0x19
        /*0082*/ 	.short	0x0024


	//----- nvinfo : EIATTR_PARAM_CBANK
	.align		4
        /*0084*/ 	.byte	0x04, 0x0a
        /*0086*/ 	.short	(.L_35 - .L_34)
	.align		4
.L_34:
        /*0088*/ 	.word	index@(.nv.constant0._Z11multiply_trPfS_S_iii)
        /*008c*/ 	.short	0x0380
        /*008e*/ 	.short	0x0024


	//----- nvinfo : EIATTR_SW_WAR
	.align		4
.L_35:
        /*0090*/ 	.byte	0x04, 0x36
        /*0092*/ 	.short	(.L_37 - .L_36)
.L_36:
        /*0094*/ 	.word	0x00000008
.L_37:


//--------------------- .nv.info._Z8multiplyPfS_S_iii --------------------------
	.section	.nv.info._Z8multiplyPfS_S_iii,"",@"SHT_CUDA_INFO"
	.sectionflags	@""
	.align	4


	//----- nvinfo : EIATTR_CUDA_API_VERSION
	.align		4
        /*0000*/ 	.byte	0x04, 0x37
        /*0002*/ 	.short	(.L_39 - .L_38)
.L_38:
        /*0004*/ 	.word	0x00000082


	//----- nvinfo : EIATTR_KPARAM_INFO
	.align		4
.L_39:
        /*0008*/ 	.byte	0x04, 0x17
        /*000a*/ 	.short	(.L_41 - .L_40)
.L_40:
        /*000c*/ 	.word	0x00000000
        /*0010*/ 	.short	0x0005
        /*0012*/ 	.short	0x0020
        /*0014*/ 	.byte	0x00, 0xf0, 0x11, 0x00


	//----- nvinfo : EIATTR_KPARAM_INFO
	.align		4
.L_41:
        /*0018*/ 	.byte	0x04, 0x17
        /*001a*/ 	.short	(.L_43 - .L_42)
.L_42:
        /*001c*/ 	.word	0x00000000
        /*0020*/ 	.short	0x0004
        /*0022*/ 	.short	0x001c
        /*0024*/ 	.byte	0x00, 0xf0, 0x11, 0x00


	//----- nvinfo : EIATTR_KPARAM_INFO
	.align		4
.L_43:
        /*0028*/ 	.byte	0x04, 0x17
        /*002a*/ 	.short	(.L_45 - .L_44)
.L_44:
        /*002c*/ 	.word	0x00000000
        /*0030*/ 	.short	0x0003
        /*0032*/ 	.short	0x0018
        /*0034*/ 	.byte	0x00, 0xf0, 0x11, 0x00


	//----- nvinfo : EIATTR_KPARAM_INFO
	.align		4
.L_45:
        /*0038*/ 	.byte	0x04, 0x17
        /*003a*/ 	.short	(.L_47 - .L_46)
.L_46:
        /*003c*/ 	.word	0x00000000
        /*0040*/ 	.short	0x0002
        /*0042*/ 	.short	0x0010
        /*0044*/ 	.byte	0x00, 0xf5, 0x21, 0x00


	//----- nvinfo : EIATTR_KPARAM_INFO
	.align		4
.L_47:
        /*0048*/ 	.byte	0x04, 0x17
        /*004a*/ 	.short	(.L_49 - .L_48)
.L_48:
        /*004c*/ 	.word	0x00000000
        /*0050*/ 	.short	0x0001
        /*0052*/ 	.short	0x0008
        /*0054*/ 	.byte	0x00, 0xf5, 0x21, 0x00


	//----- nvinfo : EIATTR_KPARAM_INFO
	.align		4
.L_49:
        /*0058*/ 	.byte	0x04, 0x17
        /*005a*/ 	.short	(.L_51 - .L_50)
.L_50:
        /*005c*/ 	.word	0x00000000
        /*0060*/ 	.short	0x0000
        /*0062*/ 	.short	0x0000
        /*0064*/ 	.byte	0x00, 0xf5, 0x21, 0x00


	//----- nvinfo : EIATTR_SPARSE_MMA_MASK
	.align		4
.L_51:
        /*0068*/ 	.byte	0x03, 0x50
        /*006a*/ 	.short	0x0000


	//----- nvinfo : EIATTR_MAXREG_COUNT
	.align		4
        /*006c*/ 	.byte	0x03, 0x1b
        /*006e*/ 	.short	0x00ff


	//----- nvinfo : EIATTR_MERCURY_ISA_VERSION
	.align		4
        /*0070*/ 	.byte	0x03, 0x5f
        /*0072*/ 	.short	0x0101


	//----- nvinfo : EIATTR_VRC_CTA_INIT_COUNT
	.align		4
        /*0074*/ 	.byte	0x02, 0x4a
	.zero		1
	.zero		1


	//----- nvinfo : EIATTR_EXIT_INSTR_OFFSETS
	.align		4
        /*0078*/ 	.byte	0x04, 0x1c
        /*007a*/ 	.short	(.L_53 - .L_52)


	//   ....[0]....
.L_52:
        /*007c*/ 	.word	0x00000a40


	//----- nvinfo : EIATTR_CBANK_PARAM_SIZE
	.align		4
.L_53:
        /*0080*/ 	.byte	0x03, 0x19
        /*0082*/ 	.short	0x0024


	//----- nvinfo : EIATTR_PARAM_CBANK
	.align		4
        /*0084*/ 	.byte	0x04, 0x0a
        /*0086*/ 	.short	(.L_55 - .L_54)
	.align		4
.L_54:
        /*0088*/ 	.word	index@(.nv.constant0._Z8multiplyPfS_S_iii)
        /*008c*/ 	.short	0x0380
        /*008e*/ 	.short	0x0024


	//----- nvinfo : EIATTR_SW_WAR
	.align		4
.L_55:
        /*0090*/ 	.byte	0x04, 0x36
        /*0092*/ 	.short	(.L_57 - .L_56)
.L_56:
        /*0094*/ 	.word	0x00000008
.L_57:


//--------------------- .nv.info._Z9transposePfS_ii --------------------------
	.section	.nv.info._Z9transposePfS_ii,"",@"SHT_CUDA_INFO"
	.sectionflags	@""
	.align	4


	//----- nvinfo : EIATTR_CUDA_API_VERSION
	.align		4
        /*0000*/ 	.byte	0x04, 0x37
        /*0002*/ 	.short	(.L_59 - .L_58)
.L_58:
        /*0004*/ 	.word	0x00000082


	//----- nvinfo : EIATTR_KPARAM_INFO
	.align		4
.L_59:
        /*0008*/ 	.byte	0x04, 0x17
        /*000a*/ 	.short	(.L_61 - .L_60)
.L_60:
        /*000c*/ 	.word	0x00000000
        /*0010*/ 	.short	0x0003
        /*0012*/ 	.short	0x0014
        /*0014*/ 	.byte	0x00, 0xf0, 0x11, 0x00


	//----- nvinfo : EIATTR_KPARAM_INFO
	.align		4
.L_61:
        /*0018*/ 	.byte	0x04, 0x17
        /*001a*/ 	.short	(.L_63 - .L_62)
.L_62:
        /*001c*/ 	.word	0x00000000
        /*0020*/ 	.short	0x0002
        /*0022*/ 	.short	0x0010
        /*0024*/ 	.byte	0x00, 0xf0, 0x11, 0x00


	//----- nvinfo : EIATTR_KPARAM_INFO
	.align		4
.L_63:
        /*0028*/ 	.byte	0x04, 0x17
        /*002a*/ 	.short	(.L_65 - .L_64)
.L_64:
        /*002c*/ 	.word	0x00000000
        /*0030*/ 	.short	0x0001
        /*0032*/ 	.short	0x0008
        /*0034*/ 	.byte	0x00, 0xf5, 0x21, 0x00


	//----- nvinfo : EIATTR_KPARAM_INFO
	.align		4
.L_65:
        /*0038*/ 	.byte	0x04, 0x17
        /*003a*/ 	.short	(.L_67 - .L_66)
.L_66:
        /*003c*/ 	.word	0x00000000
        /*0040*/ 	.short	0x0000
        /*0042*/ 	.short	0x0000
        /*0044*/ 	.byte	0x00, 0xf5, 0x21, 0x00


	//----- nvinfo : EIATTR_SPARSE_MMA_MASK
	.align		4
.L_67:
        /*0048*/ 	.byte	0x03, 0x50
        /*004a*/ 	.short	0x0000


	//----- nvinfo : EIATTR_MAXREG_COUNT
	.align		4
        /*004c*/ 	.byte	0x03, 0x1b
        /*004e*/ 	.short	0x00ff


	//----- nvinfo : EIATTR_MERCURY_ISA_VERSION
	.align		4
        /*0050*/ 	.byte	0x03, 0x5f
        /*0052*/ 	.short	0x0101


	//----- nvinfo : EIATTR_VRC_CTA_INIT_COUNT
	.align		4
        /*0054*/ 	.byte	0x02, 0x4a
	.zero		1
	.zero		1


	//----- nvinfo : EIATTR_EXIT_INSTR_OFFSETS
	.align		4
        /*0058*/ 	.byte	0x04, 0x1c
        /*005a*/ 	.short	(.L_69 - .L_68)


	//   ....[0]....
.L_68:
        /*005c*/ 	.word	0x00000130


	//----- nvinfo : EIATTR_CBANK_PARAM_SIZE
	.align		4
.L_69:
        /*0060*/ 	.byte	0x03, 0x19
        /*0062*/ 	.short	0x0018


	//----- nvinfo : EIATTR_PARAM_CBANK
	.align		4
        /*0064*/ 	.byte	0x04, 0x0a
        /*0066*/ 	.short	(.L_71 - .L_70)
	.align		4
.L_70:
        /*0068*/ 	.word	index@(.nv.constant0._Z9transposePfS_ii)
        /*006c*/ 	.short	0x0380
        /*006e*/ 	.short	0x0018


	//----- nvinfo : EIATTR_SW_WAR
	.align		4
.L_71:
        /*0070*/ 	.byte	0x04, 0x36
        /*0072*/ 	.short	(.L_73 - .L_72)
.L_72:
        /*0074*/ 	.word	0x00000008
.L_73:


//--------------------- .nv.callgraph             --------------------------
	.section	.nv.callgraph,"",@"SHT_CUDA_CALLGRAPH"
	.align	4
	.sectionentsize	8
	.align		4
        /*0000*/ 	.word	0x00000000
	.align		4
        /*0004*/ 	.word	0xffffffff
	.align		4
        /*0008*/ 	.word	0x00000000
	.align		4
        /*000c*/ 	.word	0xfffffffe
	.align		4
        /*0010*/ 	.word	0x00000000
	.align		4
        /*0014*/ 	.word	0xfffffffd
	.align		4
        /*0018*/ 	.word	0x00000000
	.align		4
        /*001c*/ 	.word	0xfffffffc


//--------------------- .text._Z11multiply_trPfS_S_iii --------------------------
	.section	.text._Z11multiply_trPfS_S_iii,"ax",@progbits
	.align	128
        .global         _Z11multiply_trPfS_S_iii
        .type           _Z11multiply_trPfS_S_iii,@function
        .size           _Z11multiply_trPfS_S_iii,(.L_x_14 - _Z11multiply_trPfS_S_iii)
        .other          _Z11multiply_trPfS_S_iii,@"STO_CUDA_ENTRY STV_DEFAULT"
_Z11multiply_trPfS_S_iii:
.text._Z11multiply_trPfS_S_iii:
[----:B------:R-:W-:Y:S01]  /*0000*/  LDC R1, c[0x0][0x37c] ;  /* 0x0000df00ff017b82 */ /* 0x000fe20000000800 */
[----:B------:R-:W0:Y:S01]  /*0010*/  S2R R4, SR_TID.X ;  /* 0x0000000000047919 */ /* 0x000e220000002100 */
[----:B------:R-:W1:Y:S06]  /*0020*/  LDCU UR7, c[0x0][0x39c] ;  /* 0x00007380ff0777ac */ /* 0x000e6c0008000800 */
[----:B------:R-:W0:Y:S01]  /*0030*/  S2UR UR4, SR_CTAID.X ;  /* 0x00000000000479c3 */ /* 0x000e220000002500 */
[----:B------:R-:W-:Y:S01]  /*0040*/  HFMA2 R15, -RZ, RZ, 0, 0 ;  /* 0x00000000ff0f7431 */ /* 0x000fe200000001ff */
[----:B------:R-:W2:Y:S01]  /*0050*/  S2R R0, SR_TID.Y ;  /* 0x0000000000007919 */ /* 0x000ea20000002200 */
[----:B------:R-:W3:Y:S05]  /*0060*/  LDCU.64 UR12, c[0x0][0x358] ;  /* 0x00006b00ff0c77ac */ /* 0x000eea0008000a00 */
[----:B------:R-:W0:Y:S08]  /*0070*/  LDC R3, c[0x0][0x360] ;  /* 0x0000d800ff037b82 */ /* 0x000e300000000800 */
[----:B------:R-:W2:Y:S01]  /*0080*/  S2UR UR5, SR_CTAID.Y ;  /* 0x00000000000579c3 */ /* 0x000ea20000002600 */
[----:B-1----:R-:W-:-:S07]  /*0090*/  UISETP.GE.AND UP0, UPT, UR7, 0x1, UPT ;  /* 0x000000010700788c */ /* 0x002fce000bf06270 */
[----:B------:R-:W2:Y:S01]  /*00a0*/  LDC R5, c[0x0][0x364] ;  /* 0x0000d900ff057b82 */ /* 0x000ea20000000800 */
[----:B0-----:R-:W-:Y:S02]  /*00b0*/  IMAD R4, R3, UR4, R4 ;  /* 0x0000000403047c24 */ /* 0x001fe4000f8e0204 */
[----:B--2---:R-:W-:Y:S01]  /*00c0*/  IMAD R3, R5, UR5, R0 ;  /* 0x0000000505037c24 */ /* 0x004fe2000f8e0200 */
[----:B---3--:R-:W-:Y:S06]  /*00d0*/  BRA.U !UP0, `(.L_x_0) ;  /* 0x0000000908447547 */ /* 0x008fec000b800000 */
[----:B------:R-:W-:Y:S02]  /*00e0*/  UISETP.GE.U32.AND UP1, UPT, UR7, 0x8, UPT ;  /* 0x000000080700788c */ /* 0x000fe4000bf26070 */
[----:B------:R-:W-:Y:S01]  /*00f0*/  IMAD R2, R4, UR7, RZ ;  /* 0x0000000704027c24 */ /* 0x000fe2000f8e02ff */
[----:B------:R-:W-:Y:S02]  /*0100*/  ULOP3.LUT UR10, UR7, 0x7, URZ, 0xc0, !UPT ;  /* 0x00000007070a7892 */ /* 0x000fe4000f8ec0ff */
[----:B------:R-:W-:Y:S01]  /*0110*/  IMAD R0, R3, UR7, RZ ;  /* 0x0000000703007c24 */ /* 0x000fe2000f8e02ff */
[----:B------:R-:W-:Y:S01]  /*0120*/  CS2R R14, SRZ ;  /* 0x00000000000e7805 */ /* 0x000fe2000001ff00 */
[----:B------:R-:W-:Y:S01]  /*0130*/  UMOV UR4, URZ ;  /* 0x000000ff00047c82 */ /* 0x000fe20008000000 */
[----:B------:R-:W-:Y:S01]  /*0140*/  UISETP.NE.AND UP0, UPT, UR10, URZ, UPT ;  /* 0x000000ff0a00728c */ /* 0x000fe2000bf05270 */
[----:B------:R-:W-:Y:S10]  /*0150*/  BRA.U !UP1, `(.L_x_1) ;  /* 0x0000000109f07547 */ /* 0x000ff4000b800000 */
[----:B------:R-:W0:Y:S01]  /*0160*/  LDC.64 R6, c[0x0][0x388] ;  /* 0x0000e200ff067b82 */ /* 0x000e220000000a00 */
[----:B------:R-:W1:Y:S01]  /*0170*/  LDCU.64 UR8, c[0x0][0x380] ;  /* 0x00007000ff0877ac */ /* 0x000e620008000a00 */
[----:B------:R-:W-:Y:S02]  /*0180*/  MOV R5, R2 ;  /* 0x0000000200057202 */ /* 0x000fe40000000f00 */
[----:B------:R-:W-:Y:S01]  /*0190*/  CS2R R14, SRZ ;  /* 0x00000000000e7805 */ /* 0x000fe2000001ff00 */
[----:B------:R-:W-:Y:S02]  /*01a0*/  ULOP3.LUT UR4, UR7, 0x7ffffff8, URZ, 0xc0, !UPT ;  /* 0x7ffffff807047892 */ /* 0x000fe4000f8ec0ff */
[----:B-1----:R-:W-:Y:S02]  /*01b0*/  UIADD3 UR5, UP1, UPT, UR8, 0x10, URZ ;  /* 0x0000001008057890 */ /* 0x002fe4000ff3e0ff */
[----:B------:R-:W-:Y:S02]  /*01c0*/  UIADD3 UR8, UPT, UPT, -UR4, URZ, URZ ;  /* 0x000000ff04087290 */ /* 0x000fe4000fffe1ff */
[----:B------:R-:W-:Y:S01]  /*01d0*/  UIADD3.X UR6, UPT, UPT, URZ, UR9, URZ, UP1, !UPT ;  /* 0x00000009ff067290 */ /* 0x000fe20008ffe4ff */
[----:B0-----:R-:W-:-:S03]  /*01e0*/  IMAD.WIDE.U32 R6, R0, 0x4, R6 ;  /* 0x0000000400067825 */ /* 0x001fc600078e0006 */
[----:B------:R-:W-:-:S04]  /*01f0*/  IADD3 R12, P0, PT, R6, 0x10, RZ ;  /* 0x00000010060c7810 */ /* 0x000fc80007f1e0ff */
[----:B------:R-:W-:-:S09]  /*0200*/  IADD3.X R13, PT, PT, RZ, R7, RZ, P0, !PT ;  /* 0x00000007ff0d7210 */ /* 0x000fd200007fe4ff */
.L_x_2:
[----:B------:R-:W-:Y:S01]  /*0210*/  MOV R22, UR5 ;  /* 0x0000000500167c02 */ /* 0x000fe20008000f00 */
[----:B------:R-:W2:Y:S01]  /*0220*/  LDG.E R19, desc[UR12][R12.64+-0x10] ;  /* 0xfffff00c0c137981 */ /* 0x000ea2000c1e1900 */
[----:B------:R-:W-:-:S03]  /*0230*/  MOV R23, UR6 ;  /* 0x0000000600177c02 */ /* 0x000fc60008000f00 */
[----:B------:R-:W3:Y:S01]  /*0240*/  LDG.E R16, desc[UR12][R12.64+-0xc] ;  /* 0xfffff40c0c107981 */ /* 0x000ee2000c1e1900 */
[----:B------:R-:W-:-:S03]  /*0250*/  IMAD.WIDE R22, R5, 0x4, R22 ;  /* 0x0000000405167825 */ /* 0x000fc600078e0216 */
[----:B------:R-:W4:Y:S04]  /*0260*/  LDG.E R26, desc[UR12][R12.64+-0x8] ;  /* 0xfffff80c0c1a7981 */ /* 0x000f28000c1e1900 */
[----:B------:R-:W2:Y:S04]  /*0270*/  LDG.E R18, desc[UR12][R22.64+-0x10] ;  /* 0xfffff00c16127981 */ /* 0x000ea8000c1e1900 */
[----:B------:R-:W3:Y:S04]  /*0280*/  LDG.E R17, desc[UR12][R22.64+-0xc] ;  /* 0xfffff40c16117981 */ /* 0x000ee8000c1e1900 */
[----:B------:R-:W4:Y:S04]  /*0290*/  LDG.E R27, desc[UR12][R22.64+-0x8] ;  /* 0xfffff80c161b7981 */ /* 0x000f28000c1e1900 */
[----:B------:R-:W5:Y:S04]  /*02a0*/  LDG.E R24, desc[UR12][R12.64+-0x4] ;  /* 0xfffffc0c0c187981 */ /* 0x000f68000c1e1900 */
        /* <DEDUP_REMOVED lines=8> */
[----:B------:R0:W5:Y:S01]  /*0330*/  LDG.E R11, desc[UR12][R12.64+0xc] ;  /* 0x00000c0c0c0b7981 */ /* 0x000162000c1e1900 */
[----:B------:R-:W-:-:S04]  /*0340*/  UIADD3 UR8, UPT, UPT, UR8, 0x8, URZ ;  /* 0x0000000808087890 */ /* 0x000fc8000fffe0ff */
[----:B------:R-:W-:Y:S01]  /*0350*/  UISETP.NE.AND UP1, UPT, UR8, URZ, UPT ;  /* 0x000000ff0800728c */ /* 0x000fe2000bf25270 */
[----:B------:R-:W-:Y:S02]  /*0360*/  IADD3 R5, PT, PT, R5, 0x8, RZ ;  /* 0x0000000805057810 */ /* 0x000fe40007ffe0ff */
[----:B0-----:R-:W-:-:S04]  /*0370*/  IADD3 R12, P0, PT, R12, 0x20, RZ ;  /* 0x000000200c0c7810 */ /* 0x001fc80007f1e0ff */
[----:B------:R-:W-:Y:S01]  /*0380*/  IADD3.X R13, PT, PT, RZ, R13, RZ, P0, !PT ;  /* 0x0000000dff0d7210 */ /* 0x000fe200007fe4ff */
[----:B--2---:R-:W-:-:S04]  /*0390*/  FMUL R28, R18, R19 ;  /* 0x00000013121c7220 */ /* 0x004fc80000400000 */
[----:B------:R-:W0:Y:S01]  /*03a0*/  F2F.F64.F32 R18, R28 ;  /* 0x0000001c00127310 */ /* 0x000e220000201800 */
[----:B---3--:R-:W-:-:S07]  /*03b0*/  FMUL R29, R17, R16 ;  /* 0x00000010111d7220 */ /* 0x008fce0000400000 */
[----:B------:R-:W1:Y:S01]  /*03c0*/  F2F.F64.F32 R16, R29 ;  /* 0x0000001d00107310 */ /* 0x000e620000201800 */
[----:B----4-:R-:W-:Y:S01]  /*03d0*/  FMUL R26, R27, R26 ;  /* 0x0000001a1b1a7220 */ /* 0x010fe20000400000 */
[----:B0-----:R-:W-:-:S06]  /*03e0*/  DADD R18, R18, R14 ;  /* 0x0000000012127229 */ /* 0x001fcc000000000e */
[----:B------:R-:W0:Y:S01]  /*03f0*/  F2F.F64.F32 R14, R26 ;  /* 0x0000001a000e7310 */ /* 0x000e220000201800 */
[----:B-----5:R-:W-:Y:S01]  /*0400*/  FMUL R24, R25, R24 ;  /* 0x0000001819187220 */ /* 0x020fe20000400000 */
[----:B-1----:R-:W-:-:S06]  /*0410*/  DADD R18, R18, R16 ;  /* 0x0000000012127229 */ /* 0x002fcc0000000010 */
[----:B------:R-:W1:Y:S01]  /*0420*/  F2F.F64.F32 R16, R24 ;  /* 0x0000001800107310 */ /* 0x000e620000201800 */
[----:B------:R-:W-:Y:S01]  /*0430*/  FMUL R20, R21, R20 ;  /* 0x0000001415147220 */ /* 0x000fe20000400000 */
[----:B0-----:R-:W-:-:S06]  /*0440*/  DADD R14, R18, R14 ;  /* 0x00000000120e7229 */ /* 0x001fcc000000000e */
[----:B------:R-:W0:Y:S01]  /*0450*/  F2F.F64.F32 R18, R20 ;  /* 0x0000001400127310 */ /* 0x000e220000201800 */
[----:B------:R-:W-:Y:S01]  /*0460*/  FMUL R21, R7, R6 ;  /* 0x0000000607157220 */ /* 0x000fe20000400000 */
[----:B------:R-:W-:Y:S01]  /*0470*/  FMUL R8, R9, R8 ;  /* 0x0000000809087220 */ /* 0x000fe20000400000 */
[----:B-1----:R-:W-:-:S05]  /*0480*/  DADD R14, R14, R16 ;  /* 0x000000000e0e7229 */ /* 0x002fca0000000010 */
[----:B------:R-:W1:Y:S03]  /*0490*/  F2F.F64.F32 R6, R21 ;  /* 0x0000001500067310 */ /* 0x000e660000201800 */
[----:B0-----:R-:W-:-:S05]  /*04a0*/  DADD R14, R14, R18 ;  /* 0x000000000e0e7229 */ /* 0x001fca0000000012 */
[----:B------:R-:W0:Y:S01]  /*04b0*/  F2F.F64.F32 R8, R8 ;  /* 0x0000000800087310 */ /* 0x000e220000201800 */
[----:B------:R-:W-:Y:S02]  /*04c0*/  FMUL R10, R10, R11 ;  /* 0x0000000b0a0a7220 */ /* 0x000fe40000400000 */
[----:B-1----:R-:W-:-:S05]  /*04d0*/  DADD R6, R14, R6 ;  /* 0x000000000e067229 */ /* 0x002fca0000000006 */
[----:B------:R-:W1:Y:S03]  /*04e0*/  F2F.F64.F32 R14, R10 ;  /* 0x0000000a000e7310 */ /* 0x000e660000201800 */
[----:B0-----:R-:W-:-:S08]  /*04f0*/  DADD R6, R6, R8 ;  /* 0x0000000006067229 */ /* 0x001fd00000000008 */
[----:B-1----:R-:W-:Y:S01]  /*0500*/  DADD R14, R6, R14 ;  /* 0x00000000060e7229 */ /* 0x002fe2000000000e */
[----:B------:R-:W-:Y:S10]  /*0510*/  BRA.U UP1, `(.L_x_2) ;  /* 0xfffffffd013c7547 */ /* 0x000ff4000b83ffff */
.L_x_1:
[----:B------:R-:W-:Y:S05]  /*0520*/  BRA.U !UP0, `(.L_x_3) ;  /* 0x00000005082c7547 */ /* 0x000fea000b800000 */
[----:B------:R-:W-:Y:S02]  /*0530*/  UISETP.GE.U32.AND UP0, UPT, UR10, 0x4, UPT ;  /* 0x000000040a00788c */ /* 0x000fe4000bf06070 */
[----:B------:R-:W-:-:S04]  /*0540*/  ULOP3.LUT UR6, UR7, 0x3, URZ, 0xc0, !UPT ;  /* 0x0000000307067892 */ /* 0x000fc8000f8ec0ff */
[----:B------:R-:W-:-:S03]  /*0550*/  UISETP.NE.AND UP1, UPT, UR6, URZ, UPT ;  /* 0x000000ff0600728c */ /* 0x000fc6000bf25270 */
[----:B------:R-:W-:Y:S08]  /*0560*/  BRA.U !UP0, `(.L_x_4) ;  /* 0x0000000108807547 */ /* 0x000ff0000b800000 */
[----:B------:R-:W0:Y:S01]  /*0570*/  LDC.64 R10, c[0x0][0x388] ;  /* 0x0000e200ff0a7b82 */ /* 0x000e220000000a00 */
[----:B------:R-:W1:Y:S01]  /*0580*/  LDCU.64 UR8, c[0x0][0x388] ;  /* 0x00007100ff0877ac */ /* 0x000e620008000a00 */
[----:B------:R-:W-:Y:S02]  /*0590*/  IADD3 R9, PT, PT, R0, UR4, RZ ;  /* 0x0000000400097c10 */ /* 0x000fe4000fffe0ff */
[----:B------:R-:W-:Y:S02]  /*05a0*/  IADD3 R5, PT, PT, R2, UR4, RZ ;  /* 0x0000000402057c10 */ /* 0x000fe4000fffe0ff */
[----:B------:R-:W-:Y:S02]  /*05b0*/  IADD3 R8, P0, PT, R0, UR4, RZ ;  /* 0x0000000400087c10 */ /* 0x000fe4000ff1e0ff */
[----:B------:R-:W2:Y:S01]  /*05c0*/  LDC.64 R6, c[0x0][0x380] ;  /* 0x0000e000ff067b82 */ /* 0x000ea20000000a00 */
[----:B0-----:R-:W-:Y:S01]  /*05d0*/  IMAD.WIDE.U32 R10, R9, 0x4, R10 ;  /* 0x00000004090a7825 */ /* 0x001fe200078e000a */
[----:B------:R-:W-:-:S02]  /*05e0*/  IADD3.X R9, PT, PT, RZ, RZ, RZ, P0, !PT ;  /* 0x000000ffff097210 */ /* 0x000fc400007fe4ff */
[----:B-1----:R-:W-:-:S03]  /*05f0*/  LEA R12, P0, R8, UR8, 0x2 ;  /* 0x00000008080c7c11 */ /* 0x002fc6000f8010ff */
[----:B------:R-:W3:Y:S01]  /*0600*/  LDG.E R10, desc[UR12][R10.64] ;  /* 0x0000000c0a0a7981 */ /* 0x000ee2000c1e1900 */
[----:B--2---:R-:W-:Y:S01]  /*0610*/  IMAD.WIDE R6, R5, 0x4, R6 ;  /* 0x0000000405067825 */ /* 0x004fe200078e0206 */
[----:B------:R-:W-:-:S04]  /*0620*/  LEA.HI.X R13, R8, UR9, R9, 0x2, P0 ;  /* 0x00000009080d7c11 */ /* 0x000fc800080f1409 */
[----:B------:R-:W3:Y:S04]  /*0630*/  LDG.E R5, desc[UR12][R6.64] ;  /* 0x0000000c06057981 */ /* 0x000ee8000c1e1900 */
[----:B------:R-:W2:Y:S04]  /*0640*/  LDG.E R16, desc[UR12][R6.64+0x4] ;  /* 0x0000040c06107981 */ /* 0x000ea8000c1e1900 */
[----:B------:R-:W2:Y:S04]  /*0650*/  LDG.E R17, desc[UR12][R12.64+0x4] ;  /* 0x0000040c0c117981 */ /* 0x000ea8000c1e1900 */
[----:B------:R-:W4:Y:S04]  /*0660*/  LDG.E R18, desc[UR12][R6.64+0x8] ;  /* 0x0000080c06127981 */ /* 0x000f28000c1e1900 */
[----:B------:R-:W4:Y:S04]  /*0670*/  LDG.E R19, desc[UR12][R12.64+0x8] ;  /* 0x0000080c0c137981 */ /* 0x000f28000c1e1900 */
[----:B------:R-:W5:Y:S04]  /*0680*/  LDG.E R21, desc[UR12][R12.64+0xc] ;  /* 0x00000c0c0c157981 */ /* 0x000f68000c1e1900 */
[----:B------:R-:W5:Y:S01]  /*0690*/  LDG.E R20, desc[UR12][R6.64+0xc] ;  /* 0x00000c0c06147981 */ /* 0x000f62000c1e1900 */
[----:B------:R-:W-:Y:S01]  /*06a0*/  UIADD3 UR4, UPT, UPT, UR4, 0x4, URZ ;  /* 0x0000000404047890 */ /* 0x000fe2000fffe0ff */
[----:B---3--:R-:W-:-:S04]  /*06b0*/  FMUL R5, R5, R10 ;  /* 0x0000000a05057220 */ /* 0x008fc80000400000 */
[----:B------:R-:W0:Y:S01]  /*06c0*/  F2F.F64.F32 R8, R5 ;  /* 0x0000000500087310 */ /* 0x000e220000201800 */
[----:B--2---:R-:W-:-:S07]  /*06d0*/  FMUL R16, R16, R17 ;  /* 0x0000001110107220 */ /* 0x004fce0000400000 */
[----:B------:R-:W1:Y:S01]  /*06e0*/  F2F.F64.F32 R10, R16 ;  /* 0x00000010000a7310 */ /* 0x000e620000201800 */
[----:B----4-:R-:W-:Y:S01]  /*06f0*/  FMUL R18, R18, R19 ;  /* 0x0000001312127220 */ /* 0x010fe20000400000 */
[----:B0-----:R-:W-:-:S06]  /*0700*/  DADD R8, R14, R8 ;  /* 0x000000000e087229 */ /* 0x001fcc0000000008 */
[----:B------:R-:W0:Y:S01]  /*0710*/  F2F.F64.F32 R14, R18 ;  /* 0x00000012000e7310 */ /* 0x000e220000201800 */
[----:B-----5:R-:W-:Y:S01]  /*0720*/  FMUL R20, R20, R21 ;  /* 0x0000001514147220 */ /* 0x020fe20000400000 */
[----:B-1----:R-:W-:-:S06]  /*0730*/  DADD R8, R8, R10 ;  /* 0x0000000008087229 */ /* 0x002fcc000000000a */
[----:B------:R-:W1:Y:S02]  /*0740*/  F2F.F64.F32 R10, R20 ;  /* 0x00000014000a7310 */ /* 0x000e640000201800 */
[----:B0-----:R-:W-:-:S08]  /*0750*/  DADD R14, R8, R14 ;  /* 0x00000000080e7229 */ /* 0x001fd0000000000e */
[----:B-1----:R-:W-:-:S11]  /*0760*/  DADD R14, R14, R10 ;  /* 0x000000000e0e7229 */ /* 0x002fd6000000000a */
.L_x_4:
[----:B------:R-:W-:Y:S05]  /*0770*/  BRA.U !UP1, `(.L_x_3) ;  /* 0x0000000109987547 */ /* 0x000fea000b800000 */
[----:B------:R-:W-:Y:S02]  /*0780*/  UISETP.NE.AND UP0, UPT, UR6, 0x1, UPT ;  /* 0x000000010600788c */ /* 0x000fe4000bf05270 */
[----:B------:R-:W-:-:S04]  /*0790*/  ULOP3.LUT UR5, UR7, 0x1, URZ, 0xc0, !UPT ;  /* 0x0000000107057892 */ /* 0x000fc8000f8ec0ff */
[----:B------:R-:W-:-:S03]  /*07a0*/  UISETP.NE.U32.AND UP1, UPT, UR5, 0x1, UPT ;  /* 0x000000010500788c */ /* 0x000fc6000bf25070 */
        /* <DEDUP_REMOVED lines=15> */
[----:B------:R-:W2:Y:S01]  /*08a0*/  LDG.E R16, desc[UR12][R6.64+0x4] ;  /* 0x0000040c06107981 */ /* 0x000ea2000c1e1900 */
[----:B------:R-:W-:Y:S01]  /*08b0*/  UIADD3 UR4, UPT, UPT, UR4, 0x2, URZ ;  /* 0x0000000204047890 */ /* 0x000fe2000fffe0ff */
[----:B---3--:R-:W-:-:S04]  /*08c0*/  FMUL R5, R5, R8 ;  /* 0x0000000805057220 */ /* 0x008fc80000400000 */
[----:B------:R-:W0:Y:S01]  /*08d0*/  F2F.F64.F32 R10, R5 ;  /* 0x00000005000a7310 */ /* 0x000e220000201800 */
[----:B--2---:R-:W-:-:S07]  /*08e0*/  FMUL R16, R16, R13 ;  /* 0x0000000d10107220 */ /* 0x004fce0000400000 */
[----:B------:R-:W1:Y:S01]  /*08f0*/  F2F.F64.F32 R16, R16 ;  /* 0x0000001000107310 */ /* 0x000e620000201800 */
[----:B0-----:R-:W-:-:S08]  /*0900*/  DADD R10, R14, R10 ;  /* 0x000000000e0a7229 */ /* 0x001fd0000000000a */
[----:B-1----:R-:W-:-:S11]  /*0910*/  DADD R14, R10, R16 ;  /* 0x000000000a0e7229 */ /* 0x002fd60000000010 */
.L_x_5:
[----:B------:R-:W-:Y:S05]  /*0920*/  BRA.U UP1, `(.L_x_3) ;  /* 0x00000001012c7547 */ /* 0x000fea000b800000 */
[----:B------:R-:W0:Y:S01]  /*0930*/  LDC.64 R6, c[0x0][0x380] ;  /* 0x0000e000ff067b82 */ /* 0x000e220000000a00 */
[----:B------:R-:W-:Y:S02]  /*0940*/  IADD3 R5, PT, PT, R2, UR4, RZ ;  /* 0x0000000402057c10 */ /* 0x000fe4000fffe0ff */
[----:B------:R-:W-:-:S05]  /*0950*/  IADD3 R11, PT, PT, R0, UR4, RZ ;  /* 0x00000004000b7c10 */ /* 0x000fca000fffe0ff */
[----:B------:R-:W1:Y:S01]  /*0960*/  LDC.64 R8, c[0x0][0x388] ;  /* 0x0000e200ff087b82 */ /* 0x000e620000000a00 */
[----:B0-----:R-:W-:-:S06]  /*0970*/  IMAD.WIDE R6, R5, 0x4, R6 ;  /* 0x0000000405067825 */ /* 0x001fcc00078e0206 */
[----:B------:R-:W2:Y:S01]  /*0980*/  LDG.E R6, desc[UR12][R6.64] ;  /* 0x0000000c06067981 */ /* 0x000ea2000c1e1900 */
[----:B-1----:R-:W-:-:S06]  /*0990*/  IMAD.WIDE.U32 R8, R11, 0x4, R8 ;  /* 0x000000040b087825 */ /* 0x002fcc00078e0008 */
[----:B------:R-:W2:Y:S02]  /*09a0*/  LDG.E R9, desc[UR12][R8.64] ;  /* 0x0000000c08097981 */ /* 0x000ea4000c1e1900 */
[----:B--2---:R-:W-:-:S06]  /*09b0*/  FMUL R10, R6, R9 ;  /* 0x00000009060a7220 */ /* 0x004fcc0000400000 */
[----:B------:R-:W0:Y:S02]  /*09c0*/  F2F.F64.F32 R10, R10 ;  /* 0x0000000a000a7310 */ /* 0x000e240000201800 */
[----:B0-----:R-:W-:-:S11]  /*09d0*/  DADD R14, R14, R10 ;  /* 0x000000000e0e7229 */ /* 0x001fd6000000000a */
.L_x_3:
[----:B------:R0:W1:Y:S02]  /*09e0*/  F2F.F32.F64 R15, R14 ;  /* 0x0000000e000f7310 */ /* 0x0000640000301000 */
.L_x_0:
[----:B------:R-:W2:Y:S01]  /*09f0*/  LDC.64 R6, c[0x0][0x390] ;  /* 0x0000e400ff067b82 */ /* 0x000ea20000000a00 */
[----:B------:R-:W3:Y:S02]  /*0a00*/  LDCU UR4, c[0x0][0x3a0] ;  /* 0x00007400ff0477ac */ /* 0x000ee40008000800 */
[----:B---3--:R-:W-:-:S04]  /*0a10*/  IMAD R3, R4, UR4, R3 ;  /* 0x0000000404037c24 */ /* 0x008fc8000f8e0203 */
[----:B--2---:R-:W-:-:S05]  /*0a20*/  IMAD.WIDE R2, R3, 0x4, R6 ;  /* 0x0000000403027825 */ /* 0x004fca00078e0206 */
[----:B-1----:R-:W-:Y:S01]  /*0a30*/  STG.E desc[UR12][R2.64], R15 ;  /* 0x0000000f02007986 */ /* 0x002fe2000c10190c */
[----:B------:R-:W-:Y:S05]  /*0a40*/  EXIT ;  /* 0x000000000000794d */ /* 0x000fea0003800000 */
.L_x_6:
[----:B------:R-:W-:-:S00]  /*0a50*/  BRA `(.L_x_6) ;  /* 0xfffffffc00fc7947 */ /* 0x000fc0000383ffff */
[----:B------:R-:W-:-:S00]  /*0a60*/  NOP ;  /* 0x0000000000007918 */ /* 0x000fc00000000000 */
        /* <DEDUP_REMOVED lines=9> */
.L_x_14:


//--------------------- .text._Z8multiplyPfS_S_iii --------------------------
	.section	.text._Z8multiplyPfS_S_iii,"ax",@progbits
	.align	128
        .global         _Z8multiplyPfS_S_iii
        .type           _Z8multiplyPfS_S_iii,@function
        .size           _Z8multiplyPfS_S_iii,(.L_x_15 - _Z8multiplyPfS_S_iii)
        .other          _Z8multiplyPfS_S_iii,@"STO_CUDA_ENTRY STV_DEFAULT"
_Z8multiplyPfS_S_iii:
.text._Z8multiplyPfS_S_iii:
[----:B------:R-:W-:Y:S08]  /*0000*/  LDC R1, c[0x0][0x37c] ;  /* 0x0000df00ff017b82 */ /* 0x000ff00000000800 */
[----:B------:R-:W0:Y:S01]  /*0010*/  LDC R0, c[0x0][0x39c] ;  /* 0x0000e700ff007b82 */ /* 0x000e220000000800 */
[----:B------:R-:W1:Y:S01]  /*0020*/  S2R R3, SR_TID.X ;  /* 0x0000000000037919 */ /* 0x000e620000002100 */
[----:B------:R-:W2:Y:S01]  /*0030*/  LDCU.64 UR6, c[0x0][0x358] ;  /* 0x00006b00ff0677ac */ /* 0x000ea20008000a00 */
[----:B------:R-:W-:Y:S01]  /*0040*/  HFMA2 R21, -RZ, RZ, 0, 0 ;  /* 0x00000000ff157431 */ /* 0x000fe200000001ff */
[----:B------:R-:W3:Y:S04]  /*0050*/  S2R R4, SR_TID.Y ;  /* 0x0000000000047919 */ /* 0x000ee80000002200 */
[----:B------:R-:W1:Y:S08]  /*0060*/  S2UR UR4, SR_CTAID.X ;  /* 0x00000000000479c3 */ /* 0x000e700000002500 */
[----:B------:R-:W1:Y:S08]  /*0070*/  LDC R2, c[0x0][0x360] ;  /* 0x0000d800ff027b82 */ /* 0x000e700000000800 */
[----:B------:R-:W3:Y:S01]  /*0080*/  S2UR UR5, SR_CTAID.Y ;  /* 0x00000000000579c3 */ /* 0x000ee20000002600 */
[----:B0-----:R-:W-:-:S07]  /*0090*/  ISETP.GE.AND P0, PT, R0, 0x1, PT ;  /* 0x000000010000780c */ /* 0x001fce0003f06270 */
[----:B------:R-:W3:Y:S01]  /*00a0*/  LDC R5, c[0x0][0x364] ;  /* 0x0000d900ff057b82 */ /* 0x000ee20000000800 */
[----:B-1----:R-:W-:Y:S02]  /*00b0*/  IMAD R3, R2, UR4, R3 ;  /* 0x0000000402037c24 */ /* 0x002fe4000f8e0203 */
[----:B---3--:R-:W-:-:S03]  /*00c0*/  IMAD R2, R5, UR5, R4 ;  /* 0x0000000505027c24 */ /* 0x008fc6000f8e0204 */
[----:B--2---:R-:W-:Y:S05]  /*00d0*/  @!P0 BRA `(.L_x_7) ;  /* 0x0000000800448947 */ /* 0x004fea0003800000 */
[C---:B------:R-:W-:Y:S01]  /*00e0*/  ISETP.GE.U32.AND P1, PT, R0.reuse, 0x8, PT ;  /* 0x000000080000780c */ /* 0x040fe20003f26070 */
[----:B------:R-:W-:Y:S01]  /*00f0*/  IMAD R5, R3, R0, RZ ;  /* 0x0000000003057224 */ /* 0x000fe200078e02ff */
[----:B------:R-:W-:Y:S02]  /*0100*/  LOP3.LUT R4, R0, 0x7, RZ, 0xc0, !PT ;  /* 0x0000000700047812 */ /* 0x000fe400078ec0ff */
[----:B------:R-:W-:Y:S02]  /*0110*/  CS2R R20, SRZ ;  /* 0x0000000000147805 */ /* 0x000fe4000001ff00 */
[----:B------:R-:W-:Y:S02]  /*0120*/  MOV R6, RZ ;  /* 0x000000ff00067202 */ /* 0x000fe40000000f00 */
[----:B------:R-:W-:-:S05]  /*0130*/  ISETP.NE.AND P0, PT, R4, RZ, PT ;  /* 0x000000ff0400720c */ /* 0x000fca0003f05270 */
[----:B------:R-:W-:Y:S08]  /*0140*/  @!P1 BRA `(.L_x_8) ;  /* 0x0000000400089947 */ /* 0x000ff00003800000 */
[----:B------:R-:W0:Y:S01]  /*0150*/  LDCU.64 UR4, c[0x0][0x380] ;  /* 0x00007000ff0477ac */ /* 0x000e220008000a00 */
[----:B------:R-:W-:Y:S02]  /*0160*/  LOP3.LUT R6, R0, 0x7ffffff8, RZ, 0xc0, !PT ;  /* 0x7ffffff800067812 */ /* 0x000fe400078ec0ff */
[----:B------:R-:W-:Y:S02]  /*0170*/  CS2R R20, SRZ ;  /* 0x0000000000147805 */ /* 0x000fe4000001ff00 */
[----:B------:R-:W-:Y:S02]  /*0180*/  MOV R9, R5 ;  /* 0x0000000500097202 */ /* 0x000fe40000000f00 */
[----:B------:R-:W-:Y:S02]  /*0190*/  MOV R7, R2 ;  /* 0x0000000200077202 */ /* 0x000fe40000000f00 */
[----:B------:R-:W-:Y:S01]  /*01a0*/  IADD3 R11, PT, PT, -R6, RZ, RZ ;  /* 0x000000ff060b7210 */ /* 0x000fe20007ffe1ff */
[----:B0-----:R-:W-:-:S04]  /*01b0*/  UIADD3 UR4, UP0, UPT, UR4, 0x10, URZ ;  /* 0x0000001004047890 */ /* 0x001fc8000ff1e0ff */
[----:B------:R-:W-:-:S12]  /*01c0*/  UIADD3.X UR5, UPT, UPT, URZ, UR5, URZ, UP0, !UPT ;  /* 0x00000005ff057290 */ /* 0x000fd800087fe4ff */
.L_x_9:
[----:B------:R-:W0:Y:S01]  /*01d0*/  LDC.64 R16, c[0x0][0x388] ;  /* 0x0000e200ff107b82 */ /* 0x000e220000000a00 */
[----:B------:R-:W-:Y:S02]  /*01e0*/  MOV R12, UR4 ;  /* 0x00000004000c7c02 */ /* 0x000fe40008000f00 */
[----:B------:R-:W-:-:S05]  /*01f0*/  MOV R13, UR5 ;  /* 0x00000005000d7c02 */ /* 0x000fca0008000f00 */
[----:B------:R-:W1:Y:S01]  /*0200*/  LDC R10, c[0x0][0x3a0] ;  /* 0x0000e800ff0a7b82 */ /* 0x000e620000000800 */
[----:B------:R-:W-:-:S05]  /*0210*/  IMAD.WIDE R12, R9, 0x4, R12 ;  /* 0x00000004090c7825 */ /* 0x000fca00078e020c */
[----:B------:R-:W2:Y:S04]  /*0220*/  LDG.E R8, desc[UR6][R12.64+-0x10] ;  /* 0xfffff0060c087981 */ /* 0x000ea8000c1e1900 */
[----:B------:R-:W3:Y:S04]  /*0230*/  LDG.E R22, desc[UR6][R12.64+-0xc] ;  /* 0xfffff4060c167981 */ /* 0x000ee8000c1e1900 */
[----:B------:R-:W4:Y:S01]  /*0240*/  LDG.E R27, desc[UR6][R12.64+-0x8] ;  /* 0xfffff8060c1b7981 */ /* 0x000f22000c1e1900 */
[----:B0-----:R-:W-:-:S03]  /*0250*/  IMAD.WIDE R16, R7, 0x4, R16 ;  /* 0x0000000407107825 */ /* 0x001fc600078e0210 */
[----:B------:R-:W5:Y:S04]  /*0260*/  LDG.E R24, desc[UR6][R12.64+-0x4] ;  /* 0xfffffc060c187981 */ /* 0x000f68000c1e1900 */
[----:B------:R-:W2:Y:S01]  /*0270*/  LDG.E R15, desc[UR6][R16.64] ;  /* 0x00000006100f7981 */ /* 0x000ea2000c1e1900 */
[----:B-1----:R-:W-:-:S03]  /*0280*/  IMAD.WIDE R18, R10, 0x4, R16 ;  /* 0x000000040a127825 */ /* 0x002fc600078e0210 */
[----:B------:R-:W5:Y:S04]  /*0290*/  LDG.E R25, desc[UR6][R12.64] ;  /* 0x000000060c197981 */ /* 0x000f68000c1e1900 */
[----:B------:R-:W3:Y:S01]  /*02a0*/  LDG.E R23, desc[UR6][R18.64] ;  /* 0x0000000612177981 */ /* 0x000ee2000c1e1900 */
[----:B------:R-:W-:-:S04]  /*02b0*/  IMAD.WIDE R28, R10, 0x4, R18 ;  /* 0x000000040a1c7825 */ /* 0x000fc800078e0212 */
[----:B--2---:R-:W-:Y:S02]  /*02c0*/  FMUL R26, R8, R15 ;  /* 0x0000000f081a7220 */ /* 0x004fe40000400000 */
[----:B------:R0:W4:Y:S02]  /*02d0*/  LDG.E R8, desc[UR6][R28.64] ;  /* 0x000000061c087981 */ /* 0x000124000c1e1900 */
[----:B------:R-:W1:Y:S01]  /*02e0*/  F2F.F64.F32 R14, R26 ;  /* 0x0000001a000e7310 */ /* 0x000e620000201800 */
[----:B---3--:R-:W-:Y:S01]  /*02f0*/  FMUL R16, R22, R23 ;  /* 0x0000001716107220 */ /* 0x008fe20000400000 */
[----:B0-----:R-:W-:-:S05]  /*0300*/  IMAD.WIDE R28, R10, 0x4, R28 ;  /* 0x000000040a1c7825 */ /* 0x001fca00078e021c */
[----:B------:R0:W5:Y:S01]  /*0310*/  LDG.E R23, desc[UR6][R28.64] ;  /* 0x000000061c177981 */ /* 0x000162000c1e1900 */
[C---:B------:R-:W-:Y:S01]  /*0320*/  IMAD.WIDE R18, R10.reuse, 0x4, R28 ;  /* 0x000000040a127825 */ /* 0x040fe200078e021c */
[----:B-1----:R-:W-:Y:S01]  /*0330*/  DADD R14, R14, R20 ;  /* 0x000000000e0e7229 */ /* 0x002fe20000000014 */
[----:B------:R-:W1:Y:S03]  /*0340*/  F2F.F64.F32 R16, R16 ;  /* 0x0000001000107310 */ /* 0x000e660000201800 */
[----:B------:R-:W2:Y:S01]  /*0350*/  LDG.E R22, desc[UR6][R18.64] ;  /* 0x0000000612167981 */ /* 0x000ea2000c1e1900 */
[----:B------:R-:W-:-:S05]  /*0360*/  IMAD.WIDE R20, R10, 0x4, R18 ;  /* 0x000000040a147825 */ /* 0x000fca00078e0212 */
[----:B------:R-:W3:Y:S01]  /*0370*/  LDG.E R26, desc[UR6][R20.64] ;  /* 0x00000006141a7981 */ /* 0x000ee2000c1e1900 */
[----:B0-----:R-:W-:-:S03]  /*0380*/  IMAD.WIDE R28, R10, 0x4, R20 ;  /* 0x000000040a1c7825 */ /* 0x001fc600078e0214 */
[----:B------:R-:W3:Y:S01]  /*0390*/  LDG.E R19, desc[UR6][R12.64+0x4] ;  /* 0x000004060c137981 */ /* 0x000ee2000c1e1900 */
[----:B-1----:R-:W-:-:S03]  /*03a0*/  DADD R14, R14, R16 ;  /* 0x000000000e0e7229 */ /* 0x002fc60000000010 */
[----:B------:R-:W3:Y:S01]  /*03b0*/  LDG.E R18, desc[UR6][R28.64] ;  /* 0x000000061c127981 */ /* 0x000ee2000c1e1900 */
[----:B------:R-:W-:-:S03]  /*03c0*/  IMAD.WIDE R16, R10, 0x4, R28 ;  /* 0x000000040a107825 */ /* 0x000fc600078e021c */
[----:B------:R-:W3:Y:S04]  /*03d0*/  LDG.E R21, desc[UR6][R12.64+0x8] ;  /* 0x000008060c157981 */ /* 0x000ee8000c1e1900 */
[----:B------:R-:W3:Y:S04]  /*03e0*/  LDG.E R20, desc[UR6][R12.64+0xc] ;  /* 0x00000c060c147981 */ /* 0x000ee8000c1e1900 */
[----:B------:R0:W3:Y:S01]  /*03f0*/  LDG.E R13, desc[UR6][R16.64] ;  /* 0x00000006100d7981 */ /* 0x0000e2000c1e1900 */
[----:B------:R-:W-:-:S04]  /*0400*/  IADD3 R11, PT, PT, R11, 0x8, RZ ;  /* 0x000000080b0b7810 */ /* 0x000fc80007ffe0ff */
[----:B------:R-:W-:Y:S02]  /*0410*/  ISETP.NE.AND P1, PT, R11, RZ, PT ;  /* 0x000000ff0b00720c */ /* 0x000fe40003f25270 */
[----:B------:R-:W-:Y:S02]  /*0420*/  LEA R7, R10, R7, 0x3 ;  /* 0x000000070a077211 */ /* 0x000fe400078e18ff */
[----:B------:R-:W-:Y:S01]  /*0430*/  IADD3 R9, PT, PT, R9, 0x8, RZ ;  /* 0x0000000809097810 */ /* 0x000fe20007ffe0ff */
[----:B----4-:R-:W-:-:S04]  /*0440*/  FMUL R8, R27, R8 ;  /* 0x000000081b087220 */ /* 0x010fc80000400000 */
[----:B0-----:R-:W0:Y:S01]  /*0450*/  F2F.F64.F32 R16, R8 ;  /* 0x0000000800107310 */ /* 0x001e220000201800 */
[----:B-----5:R-:W-:-:S07]  /*0460*/  FMUL R24, R24, R23 ;  /* 0x0000001718187220 */ /* 0x020fce0000400000 */
[----:B------:R-:W1:Y:S01]  /*0470*/  F2F.F64.F32 R28, R24 ;  /* 0x00000018001c7310 */ /* 0x000e620000201800 */
[----:B--2---:R-:W-:Y:S01]  /*0480*/  FMUL R25, R25, R22 ;  /* 0x0000001619197220 */ /* 0x004fe20000400000 */
[----:B0-----:R-:W-:-:S06]  /*0490*/  DADD R22, R14, R16 ;  /* 0x000000000e167229 */ /* 0x001fcc0000000010 */
[----:B------:R-:W0:Y:S01]  /*04a0*/  F2F.F64.F32 R14, R25 ;  /* 0x00000019000e7310 */ /* 0x000e220000201800 */
[----:B---3--:R-:W-:Y:S01]  /*04b0*/  FMUL R19, R19, R26 ;  /* 0x0000001a13137220 */ /* 0x008fe20000400000 */
[----:B-1----:R-:W-:-:S06]  /*04c0*/  DADD R28, R22, R28 ;  /* 0x00000000161c7229 */ /* 0x002fcc000000001c */
[----:B------:R-:W1:Y:S01]  /*04d0*/  F2F.F64.F32 R22, R19 ;  /* 0x0000001300167310 */ /* 0x000e620000201800 */
[----:B------:R-:W-:Y:S01]  /*04e0*/  FMUL R18, R21, R18 ;  /* 0x0000001215127220 */ /* 0x000fe20000400000 */
[----:B0-----:R-:W-:-:S06]  /*04f0*/  DADD R28, R28, R14 ;  /* 0x000000001c1c7229 */ /* 0x001fcc000000000e */
[----:B------:R-:W0:Y:S01]  /*0500*/  F2F.F64.F32 R14, R18 ;  /* 0x00000012000e7310 */ /* 0x000e220000201800 */
[----:B------:R-:W-:Y:S01]  /*0510*/  FMUL R13, R20, R13 ;  /* 0x0000000d140d7220 */ /* 0x000fe20000400000 */
[----:B-1----:R-:W-:-:S06]  /*0520*/  DADD R22, R28, R22 ;  /* 0x000000001c167229 */ /* 0x002fcc0000000016 */
[----:B------:R-:W1:Y:S02]  /*0530*/  F2F.F64.F32 R20, R13 ;  /* 0x0000000d00147310 */ /* 0x000e640000201800 */
[----:B0-----:R-:W-:-:S08]  /*0540*/  DADD R14, R22, R14 ;  /* 0x00000000160e7229 */ /* 0x001fd0000000000e */
[----:B-1----:R-:W-:Y:S01]  /*0550*/  DADD R20, R14, R20 ;  /* 0x000000000e147229 */ /* 0x002fe20000000014 */
[----:B------:R-:W-:Y:S10]  /*0560*/  @P1 BRA `(.L_x_9) ;  /* 0xfffffffc00181947 */ /* 0x000ff4000383ffff */
.L_x_8:
[----:B------:R-:W-:Y:S05]  /*0570*/  @!P0 BRA `(.L_x_10) ;  /* 0x0000000400188947 */ /* 0x000fea0003800000 */
[----:B------:R-:W-:Y:S02]  /*0580*/  ISETP.GE.U32.AND P0, PT, R4, 0x4, PT ;  /* 0x000000040400780c */ /* 0x000fe40003f06070 */
[----:B------:R-:W-:-:S04]  /*0590*/  LOP3.LUT R7, R0, 0x3, RZ, 0xc0, !PT ;  /* 0x0000000300077812 */ /* 0x000fc800078ec0ff */
[----:B------:R-:W-:-:S07]  /*05a0*/  ISETP.NE.AND P1, PT, R7, RZ, PT ;  /* 0x000000ff0700720c */ /* 0x000fce0003f25270 */
[----:B------:R-:W-:Y:S06]  /*05b0*/  @!P0 BRA `(.L_x_11) ;  /* 0x00000000007c8947 */ /* 0x000fec0003800000 */
[----:B------:R-:W0:Y:S01]  /*05c0*/  LDC R27, c[0x0][0x3a0] ;  /* 0x0000e800ff1b7b82 */ /* 0x000e220000000800 */
[----:B------:R-:W-:-:S07]  /*05d0*/  IADD3 R11, PT, PT, R5, R6, RZ ;  /* 0x00000006050b7210 */ /* 0x000fce0007ffe0ff */
[----:B------:R-:W1:Y:S08]  /*05e0*/  LDC.64 R8, c[0x0][0x380] ;  /* 0x0000e000ff087b82 */ /* 0x000e700000000a00 */
[----:B------:R-:W2:Y:S01]  /*05f0*/  LDC.64 R14, c[0x0][0x388] ;  /* 0x0000e200ff0e7b82 */ /* 0x000ea20000000a00 */
[----:B0-----:R-:W-:Y:S02]  /*0600*/  IMAD R13, R6, R27, R2 ;  /* 0x0000001b060d7224 */ /* 0x001fe400078e0202 */
[----:B-1----:R-:W-:-:S05]  /*0610*/  IMAD.WIDE R8, R11, 0x4, R8 ;  /* 0x000000040b087825 */ /* 0x002fca00078e0208 */
[----:B------:R-:W3:Y:S01]  /*0620*/  LDG.E R4, desc[UR6][R8.64] ;  /* 0x0000000608047981 */ /* 0x000ee2000c1e1900 */
[----:B--2---:R-:W-:-:S03]  /*0630*/  IMAD.WIDE R14, R13, 0x4, R14 ;  /* 0x000000040d0e7825 */ /* 0x004fc600078e020e */
[----:B------:R-:W2:Y:S04]  /*0640*/  LDG.E R16, desc[UR6][R8.64+0x4] ;  /* 0x0000040608107981 */ /* 0x000ea8000c1e1900 */
[----:B------:R-:W3:Y:S01]  /*0650*/  LDG.E R17, desc[UR6][R14.64] ;  /* 0x000000060e117981 */ /* 0x000ee2000c1e1900 */
[----:B------:R-:W-:-:S03]  /*0660*/  IMAD.WIDE R18, R27, 0x4, R14 ;  /* 0x000000041b127825 */ /* 0x000fc600078e020e */
[----:B------:R-:W4:Y:S04]  /*0670*/  LDG.E R22, desc[UR6][R8.64+0x8] ;  /* 0x0000080608167981 */ /* 0x000f28000c1e1900 */
[----:B------:R-:W2:Y:S01]  /*0680*/  LDG.E R23, desc[UR6][R18.64] ;  /* 0x0000000612177981 */ /* 0x000ea2000c1e1900 */
[----:B------:R-:W-:-:S03]  /*0690*/  IMAD.WIDE R10, R27, 0x4, R18 ;  /* 0x000000041b0a7825 */ /* 0x000fc600078e0212 */
[----:B------:R-:W5:Y:S04]  /*06a0*/  LDG.E R24, desc[UR6][R8.64+0xc] ;  /* 0x00000c0608187981 */ /* 0x000f68000c1e1900 */
[----:B------:R-:W4:Y:S01]  /*06b0*/  LDG.E R25, desc[UR6][R10.64] ;  /* 0x000000060a197981 */ /* 0x000f22000c1e1900 */
[----:B------:R-:W-:-:S06]  /*06c0*/  IMAD.WIDE R12, R27, 0x4, R10 ;  /* 0x000000041b0c7825 */ /* 0x000fcc00078e020a */
[----:B------:R-:W5:Y:S01]  /*06d0*/  LDG.E R13, desc[UR6][R12.64] ;  /* 0x000000060c0d7981 */ /* 0x000f62000c1e1900 */
[----:B------:R-:W-:Y:S01]  /*06e0*/  IADD3 R6, PT, PT, R6, 0x4, RZ ;  /* 0x0000000406067810 */ /* 0x000fe20007ffe0ff */
        /* <DEDUP_REMOVED lines=12> */
.L_x_11:
[----:B------:R-:W-:Y:S05]  /*07b0*/  @!P1 BRA `(.L_x_10) ;  /* 0x0000000000889947 */ /* 0x000fea0003800000 */
[----:B------:R-:W-:Y:S01]  /*07c0*/  ISETP.NE.AND P0, PT, R7, 0x1, PT ;  /* 0x000000010700780c */ /* 0x000fe20003f05270 */
[----:B------:R-:W0:Y:S01]  /*07d0*/  LDC.64 R14, c[0x0][0x388] ;  /* 0x0000e200ff0e7b82 */ /* 0x000e220000000a00 */
[----:B------:R-:W-:-:S04]  /*07e0*/  LOP3.LUT R0, R0, 0x1, RZ, 0xc0, !PT ;  /* 0x0000000100007812 */ /* 0x000fc800078ec0ff */
[----:B------:R-:W-:-:S03]  /*07f0*/  ISETP.NE.U32.AND P1, PT, R0, 0x1, PT ;  /* 0x000000010000780c */ /* 0x000fc60003f25070 */
[----:B------:R-:W1:Y:S04]  /*0800*/  LDC.64 R12, c[0x0][0x380] ;  /* 0x0000e000ff0c7b82 */ /* 0x000e680000000a00 */
[----:B------:R-:W-:-:S04]  /*0810*/  @P0 IADD3 R7, PT, PT, R5, R6, RZ ;  /* 0x0000000605070210 */ /* 0x000fc80007ffe0ff */
[----:B------:R-:W2:Y:S08]  /*0820*/  @P0 LDC R19, c[0x0][0x3a0] ;  /* 0x0000e800ff130b82 */ /* 0x000eb00000000800 */
[----:B------:R-:W3:Y:S08]  /*0830*/  @!P1 LDC R23, c[0x0][0x3a0] ;  /* 0x0000e800ff179b82 */ /* 0x000ef00000000800 */
[----:B------:R-:W4:Y:S01]  /*0840*/  LDC.64 R10, c[0x0][0x380] ;  /* 0x0000e000ff0a7b82 */ /* 0x000f220000000a00 */
[----:B-1----:R-:W-:-:S05]  /*0850*/  @P0 IMAD.WIDE R12, R7, 0x4, R12 ;  /* 0x00000004070c0825 */ /* 0x002fca00078e020c */
[----:B------:R-:W5:Y:S02]  /*0860*/  @P0 LDG.E R0, desc[UR6][R12.64] ;  /* 0x000000060c000981 */ /* 0x000f64000c1e1900 */
[----:B------:R-:W1:Y:S01]  /*0870*/  LDC.64 R8, c[0x0][0x388] ;  /* 0x0000e200ff087b82 */ /* 0x000e620000000a00 */
[C---:B--2---:R-:W-:Y:S01]  /*0880*/  @P0 IMAD R17, R6.reuse, R19, R2 ;  /* 0x0000001306110224 */ /* 0x044fe200078e0202 */
[----:B------:R-:W2:Y:S03]  /*0890*/  @P0 LDG.E R22, desc[UR6][R12.64+0x4] ;  /* 0x000004060c160981 */ /* 0x000ea6000c1e1900 */
[----:B0-----:R-:W-:Y:S01]  /*08a0*/  @P0 IMAD.WIDE R16, R17, 0x4, R14 ;  /* 0x0000000411100825 */ /* 0x001fe200078e020e */
[----:B------:R-:W-:-:S04]  /*08b0*/  @P0 IADD3 R6, PT, PT, R6, 0x2, RZ ;  /* 0x0000000206060810 */ /* 0x000fc80007ffe0ff */
[----:B------:R-:W5:Y:S01]  /*08c0*/  @P0 LDG.E R7, desc[UR6][R16.64] ;  /* 0x0000000610070981 */ /* 0x000f62000c1e1900 */
[----:B------:R-:W-:Y:S01]  /*08d0*/  @P0 IMAD.WIDE R14, R19, 0x4, R16 ;  /* 0x00000004130e0825 */ /* 0x000fe200078e0210 */
[----:B------:R-:W-:-:S03]  /*08e0*/  @!P1 IADD3 R5, PT, PT, R5, R6, RZ ;  /* 0x0000000605059210 */ /* 0x000fc60007ffe0ff */
[----:B---3--:R-:W-:Y:S02]  /*08f0*/  @!P1 IMAD R19, R6, R23, R2 ;  /* 0x0000001706139224 */ /* 0x008fe400078e0202 */
[----:B------:R-:W2:Y:S01]  /*0900*/  @P0 LDG.E R15, desc[UR6][R14.64] ;  /* 0x000000060e0f0981 */ /* 0x000ea2000c1e1900 */
[----:B----4-:R-:W-:-:S04]  /*0910*/  @!P1 IMAD.WIDE R10, R5, 0x4, R10 ;  /* 0x00000004050a9825 */ /* 0x010fc800078e020a */
[----:B-1----:R-:W-:Y:S02]  /*0920*/  @!P1 IMAD.WIDE R8, R19, 0x4, R8 ;  /* 0x0000000413089825 */ /* 0x002fe400078e0208 */
[----:B------:R-:W3:Y:S04]  /*0930*/  @!P1 LDG.E R10, desc[UR6][R10.64] ;  /* 0x000000060a0a9981 */ /* 0x000ee8000c1e1900 */
[----:B------:R-:W3:Y:S01]  /*0940*/  @!P1 LDG.E R9, desc[UR6][R8.64] ;  /* 0x0000000608099981 */ /* 0x000ee2000c1e1900 */
[----:B-----5:R-:W-:-:S04]  /*0950*/  @P0 FMUL R18, R0, R7 ;  /* 0x0000000700120220 */ /* 0x020fc80000400000 */
[----:B------:R-:W0:Y:S01]  /*0960*/  @P0 F2F.F64.F32 R4, R18 ;  /* 0x0000001200040310 */ /* 0x000e220000201800 */
[----:B--2---:R-:W-:-:S07]  /*0970*/  @P0 FMUL R16, R22, R15 ;  /* 0x0000000f16100220 */ /* 0x004fce0000400000 */
[----:B------:R-:W1:Y:S01]  /*0980*/  @P0 F2F.F64.F32 R16, R16 ;  /* 0x0000001000100310 */ /* 0x000e620000201800 */
[----:B---3--:R-:W-:Y:S01]  /*0990*/  @!P1 FMUL R0, R10, R9 ;  /* 0x000000090a009220 */ /* 0x008fe20000400000 */
[----:B0-----:R-:W-:-:S06]  /*09a0*/  @P0 DADD R6, R20, R4 ;  /* 0x0000000014060229 */ /* 0x001fcc0000000004 */
[----:B------:R-:W0:Y:S02]  /*09b0*/  @!P1 F2F.F64.F32 R4, R0 ;  /* 0x0000000000049310 */ /* 0x000e240000201800 */
[----:B-1----:R-:W-:-:S08]  /*09c0*/  @P0 DADD R20, R6, R16 ;  /* 0x0000000006140229 */ /* 0x002fd00000000010 */
[----:B0-----:R-:W-:-:S11]  /*09d0*/  @!P1 DADD R20, R20, R4 ;  /* 0x0000000014149229 */ /* 0x001fd60000000004 */
.L_x_10:
[----:B------:R0:W1:Y:S02]  /*09e0*/  F2F.F32.F64 R21, R20 ;  /* 0x0000001400157310 */ /* 0x0000640000301000 */
.L_x_7:
[----:B------:R-:W2:Y:S01]  /*09f0*/  LDC.64 R4, c[0x0][0x390] ;  /* 0x0000e400ff047b82 */ /* 0x000ea20000000a00 */
[----:B------:R-:W3:Y:S02]  /*0a00*/  LDCU UR4, c[0x0][0x3a0] ;  /* 0x00007400ff0477ac */ /* 0x000ee40008000800 */
[----:B---3--:R-:W-:-:S04]  /*0a10*/  IMAD R3, R3, UR4, R2 ;  /* 0x0000000403037c24 */ /* 0x008fc8000f8e0202 */
[----:B--2---:R-:W-:-:S05]  /*0a20*/  IMAD.WIDE R2, R3, 0x4, R4 ;  /* 0x0000000403027825 */ /* 0x004fca00078e0204 */
[----:B-1----:R-:W-:Y:S01]  /*0a30*/  STG.E desc[UR6][R2.64], R21 ;  /* 0x0000001502007986 */ /* 0x002fe2000c101906 */
[----:B------:R-:W-:Y:S05]  /*0a40*/  EXIT ;  /* 0x000000000000794d */ /* 0x000fea0003800000 */
.L_x_12:
        /* <DEDUP_REMOVED lines=11> */
.L_x_15:


//--------------------- .text._Z9transposePfS_ii  --------------------------
	.section	.text._Z9transposePfS_ii,"ax",@progbits
	.align	128
        .global         _Z9transposePfS_ii
        .type           _Z9transposePfS_ii,@function
        .size           _Z9transposePfS_ii,(.L_x_16 - _Z9transposePfS_ii)
        .other          _Z9transposePfS_ii,@"STO_CUDA_ENTRY STV_DEFAULT"
_Z9transposePfS_ii:
.text._Z9transposePfS_ii:
[----:B------:R-:W-:Y:S01]  /*0000*/  LDC R1, c[0x0][0x37c] ;  /* 0x0000df00ff017b82 */ /* 0x000fe20000000800 */
[----:B------:R-:W0:Y:S07]  /*0010*/  S2R R0, SR_TID.X ;  /* 0x0000000000007919 */ /* 0x000e2e0000002100 */
[----:B------:R-:W0:Y:S01]  /*0020*/  LDC R5, c[0x0][0x360] ;  /* 0x0000d800ff057b82 */ /* 0x000e220000000800 */
[----:B------:R-:W1:Y:S01]  /*0030*/  LDCU.64 UR8, c[0x0][0x390] ;  /* 0x00007200ff0877ac */ /* 0x000e620008000a00 */
[----:B------:R-:W2:Y:S01]  /*0040*/  S2R R7, SR_TID.Y ;  /* 0x0000000000077919 */ /* 0x000ea20000002200 */
[----:B------:R-:W3:Y:S05]  /*0050*/  LDCU.64 UR4, c[0x0][0x358] ;  /* 0x00006b00ff0477ac */ /* 0x000eea0008000a00 */
[----:B------:R-:W0:Y:S08]  /*0060*/  S2UR UR6, SR_CTAID.X ;  /* 0x00000000000679c3 */ /* 0x000e300000002500 */
[----:B------:R-:W2:Y:S08]  /*0070*/  S2UR UR7, SR_CTAID.Y ;  /* 0x00000000000779c3 */ /* 0x000eb00000002600 */
[----:B------:R-:W2:Y:S08]  /*0080*/  LDC R4, c[0x0][0x364] ;  /* 0x0000d900ff047b82 */ /* 0x000eb00000000800 */
[----:B------:R-:W4:Y:S01]  /*0090*/  LDC.64 R2, c[0x0][0x380] ;  /* 0x0000e000ff027b82 */ /* 0x000f220000000a00 */
[----:B0-----:R-:W-:-:S02]  /*00a0*/  IMAD R0, R5, UR6, R0 ;  /* 0x0000000605007c24 */ /* 0x001fc4000f8e0200 */
[----:B--2---:R-:W-:-:S04]  /*00b0*/  IMAD R7, R4, UR7, R7 ;  /* 0x0000000704077c24 */ /* 0x004fc8000f8e0207 */
[----:B-1----:R-:W-:-:S04]  /*00c0*/  IMAD R5, R0, UR9, R7 ;  /* 0x0000000900057c24 */ /* 0x002fc8000f8e0207 */
[----:B----4-:R-:W-:Y:S02]  /*00d0*/  IMAD.WIDE R2, R5, 0x4, R2 ;  /* 0x0000000405027825 */ /* 0x010fe400078e0202 */
[----:B------:R-:W0:Y:S04]  /*00e0*/  LDC.64 R4, c[0x0][0x388] ;  /* 0x0000e200ff047b82 */ /* 0x000e280000000a00 */
[----:B---3--:R-:W2:Y:S01]  /*00f0*/  LDG.E R3, desc[UR4][R2.64] ;  /* 0x0000000402037981 */ /* 0x008ea2000c1e1900 */
[----:B------:R-:W-:-:S04]  /*0100*/  IMAD R7, R7, UR8, R0 ;  /* 0x0000000807077c24 */ /* 0x000fc8000f8e0200 */
[----:B0-----:R-:W-:-:S05]  /*0110*/  IMAD.WIDE R4, R7, 0x4, R4 ;  /* 0x0000000407047825 */ /* 0x001fca00078e0204 */
[----:B--2---:R-:W-:Y:S01]  /*0120*/  STG.E desc[UR4][R4.64], R3 ;  /* 0x0000000304007986 */ /* 0x004fe2000c101904 */
[----:B------:R-:W-:Y:S05]  /*0130*/  EXIT ;  /* 0x000000000000794d */ /* 0x000fea0003800000 */
.L_x_13:
        /* <DEDUP_REMOVED lines=12> */
.L_x_16:


//--------------------- .nv.shared.reserved.0     --------------------------
	.section	.nv.shared.reserved.0,"aw",@nobits
	.weak		__nv_reservedSMEM_offset_0_alias
	.size		__nv_reservedSMEM_offset_0_alias, 0, 64
	.other		__nv_reservedSMEM_offset_0_alias,@"STO_CUDA_RESERVED_SHARED STV_DEFAULT"
__nv_reservedSMEM_offset_0_alias:
	.zero		0
	.zero		64


//--------------------- .nv.constant0._Z11multiply_trPfS_S_iii --------------------------
	.section	.nv.constant0._Z11multiply_trPfS_S_iii,"a",@progbits
	.sectionflags	@""
	.align	4
.nv.constant0._Z11multiply_trPfS_S_iii:
	.zero		932


//--------------------- .nv.constant0._Z8multiplyPfS_S_iii --------------------------
	.section	.nv.constant0._Z8multiplyPfS_S_iii,"a",@progbits
	.sectionflags	@""
	.align	4
.nv.constant0._Z8multiplyPfS_S_iii:
	.zero		932


//--------------------- .nv.constant0._Z9transposePfS_ii --------------------------
	.section	.nv.constant0._Z9transposePfS_ii,"a",@progbits
	.sectionflags	@""
	.align	4
.nv.constant0._Z9transposePfS_ii:
	.zero		920


//--------------------- SYMBOLS --------------------------

	.type		.nv.reservedSmem.offset0,@object
	.size		.nv.reservedSmem.offset0,0x4
